	.target	sm_90a

	.elftype	@"ET_EXEC"


//--------------------- .note.nv.tkinfo           --------------------------
	.section	.note.nv.tkinfo,"",@"SHT_NOTE"
	.sectionflags	@"SHF_NOTE_NV_TKINFO"
	.tkinfo
        /*0018*/ 	.word	0x00000002
        /*0030*/ 	.string	""
        /*0030*/ 	.string	"ptxas"
        /*0030*/ 	.string	"Cuda compilation tools, release 13.0, V13.0.88"
        /*0030*/ 	.string	"Build cuda_13.0.r13.0/compiler.36424714_0"
        /*0030*/ 	.string	"-arch sm_90a -m 64 "



//--------------------- .note.nv.cuinfo           --------------------------
	.section	.note.nv.cuinfo,"",@"SHT_NOTE"
	.sectionflags	@"SHF_NOTE_NV_CUINFO"
        /*0018*/ 	.short	0x0002
        /*001a*/ 	.short	0x005a
        /*001c*/ 	.short	0x0082
	.zero		2


//--------------------- .nv.info                  --------------------------
	.section	.nv.info,"",@"SHT_CUDA_INFO"
	.align	4


	//----- nvinfo : EIATTR_REGCOUNT
	.align		4
        /*0000*/ 	.byte	0x04, 0x2f
        /*0002*/ 	.short	(.L_15 - .L_14)
	.align		4
.L_14:
        /*0004*/ 	.word	index@(_ZN7cutlass13device_kernelINS_4gemm6kernel13GemmUniversalIN4cute5tupleIJiiiiEEENS1_10collective13CollectiveMmaINS1_34MainloopSm90TmaGmmaWarpSpecializedILi3ENS5_IJNS4_1CILi1EEESB_SB_EEENS1_32KernelTmaWarpSpecializedPingpongEEENS5_IJNSA_ILi64EEESF_NSA_ILi256EEEEEENS_6half_tENS5_IJlSB_lEEESI_SJ_NS4_8TiledMMAINS4_8MMA_AtomIJNS4_4SM904GMMA25MMA_64x64x16_F32F16F16_SSILNSN_5MajorE0ELSP_0ELNSN_7ScaleInE1ELSQ_1EEEEEENS4_6LayoutISC_NS5_IJNSA_ILi0EEESU_SU_EEEEENS5_IJNS4_10UnderscoreESX_SX_EEEEENS4_13SM90_TMA_LOADENS4_14ComposedLayoutINS4_7SwizzleILi3ELi4ELi3EEENS4_18smem_ptr_flag_bitsILi16EEENST_INS5_IJNSA_ILi8EEESF_EEENS5_IJSF_SB_EEEEEEEvNS4_8identityES10_S1A_vS1B_EENS_8epilogue10collective6detail29Sm90TmaWarpSpecializedAdapterINS1E_15DefaultEpilogueISI_SJ_SJ_NS1D_6thread17LinearCombinationISI_Li1EffLNS1I_9ScaleType4KindE0ELNS_15FloatRoundStyleE2ESI_EENS1_15EpilogueDefaultEEEEEvvEEEEvNT_6ParamsE)
        /*0008*/ 	.word	0x000000a8


	//----- nvinfo : EIATTR_FRAME_SIZE
	.align		4
.L_15:
        /*000c*/ 	.byte	0x04, 0x11
        /*000e*/ 	.short	(.L_17 - .L_16)
	.align		4
.L_16:
        /*0010*/ 	.word	index@(_ZN7cutlass13device_kernelINS_4gemm6kernel13GemmUniversalIN4cute5tupleIJiiiiEEENS1_10collective13CollectiveMmaINS1_34MainloopSm90TmaGmmaWarpSpecializedILi3ENS5_IJNS4_1CILi1EEESB_SB_EEENS1_32KernelTmaWarpSpecializedPingpongEEENS5_IJNSA_ILi64EEESF_NSA_ILi256EEEEEENS_6half_tENS5_IJlSB_lEEESI_SJ_NS4_8TiledMMAINS4_8MMA_AtomIJNS4_4SM904GMMA25MMA_64x64x16_F32F16F16_SSILNSN_5MajorE0ELSP_0ELNSN_7ScaleInE1ELSQ_1EEEEEENS4_6LayoutISC_NS5_IJNSA_ILi0EEESU_SU_EEEEENS5_IJNS4_10UnderscoreESX_SX_EEEEENS4_13SM90_TMA_LOADENS4_14ComposedLayoutINS4_7SwizzleILi3ELi4ELi3EEENS4_18smem_ptr_flag_bitsILi16EEENST_INS5_IJNSA_ILi8EEESF_EEENS5_IJSF_SB_EEEEEEEvNS4_8identityES10_S1A_vS1B_EENS_8epilogue10collective6detail29Sm90TmaWarpSpecializedAdapterINS1E_15DefaultEpilogueISI_SJ_SJ_NS1D_6thread17LinearCombinationISI_Li1EffLNS1I_9ScaleType4KindE0ELNS_15FloatRoundStyleE2ESI_EENS1_15EpilogueDefaultEEEEEvvEEEEvNT_6ParamsE)
        /*0014*/ 	.word	0x00000008


	//----- nvinfo : EIATTR_MIN_STACK_SIZE
	.align		4
.L_17:
        /*0018*/ 	.byte	0x04, 0x12
        /*001a*/ 	.short	(.L_19 - .L_18)
	.align		4
.L_18:
        /*001c*/ 	.word	index@(_ZN7cutlass13device_kernelINS_4gemm6kernel13GemmUniversalIN4cute5tupleIJiiiiEEENS1_10collective13CollectiveMmaINS1_34MainloopSm90TmaGmmaWarpSpecializedILi3ENS5_IJNS4_1CILi1EEESB_SB_EEENS1_32KernelTmaWarpSpecializedPingpongEEENS5_IJNSA_ILi64EEESF_NSA_ILi256EEEEEENS_6half_tENS5_IJlSB_lEEESI_SJ_NS4_8TiledMMAINS4_8MMA_AtomIJNS4_4SM904GMMA25MMA_64x64x16_F32F16F16_SSILNSN_5MajorE0ELSP_0ELNSN_7ScaleInE1ELSQ_1EEEEEENS4_6LayoutISC_NS5_IJNSA_ILi0EEESU_SU_EEEEENS5_IJNS4_10UnderscoreESX_SX_EEEEENS4_13SM90_TMA_LOADENS4_14ComposedLayoutINS4_7SwizzleILi3ELi4ELi3EEENS4_18smem_ptr_flag_bitsILi16EEENST_INS5_IJNSA_ILi8EEESF_EEENS5_IJSF_SB_EEEEEEEvNS4_8identityES10_S1A_vS1B_EENS_8epilogue10collective6detail29Sm90TmaWarpSpecializedAdapterINS1E_15DefaultEpilogueISI_SJ_SJ_NS1D_6thread17LinearCombinationISI_Li1EffLNS1I_9ScaleType4KindE0ELNS_15FloatRoundStyleE2ESI_EENS1_15EpilogueDefaultEEEEEvvEEEEvNT_6ParamsE)
        /*0020*/ 	.word	0x00000008
.L_19:


//--------------------- .nv.compat                --------------------------
	.section	.nv.compat,"",@"SHT_CUDA_COMPAT_INFO"
	.align	4
        /*0000*/ 	.byte	0x02, 0x09, 0x01, 0x00, 0x02, 0x02, 0x04, 0x00, 0x02, 0x05, 0x05, 0x00, 0x03, 0x07, 0x01, 0x01
        /*0010*/ 	.byte	0x02, 0x03, 0x01, 0x00, 0x02, 0x06, 0x01, 0x00, 0x04, 0x0b, 0x08, 0x00, 0x00, 0x00, 0x00, 0x00
        /*0020*/ 	.byte	0x00, 0x00, 0x00, 0x00


//--------------------- .nv.info._ZN7cutlass13device_kernelINS_4gemm6kernel13GemmUniversalIN4cute5tupleIJiiiiEEENS1_10collective13CollectiveMmaINS1_34MainloopSm90TmaGmmaWarpSpecializedILi3ENS5_IJNS4_1CILi1EEESB_SB_EEENS1_32KernelTmaWarpSpecializedPingpongEEENS5_IJNSA_ILi64EEESF_NSA_ILi256EEEEEENS_6half_tENS5_IJlSB_lEEESI_SJ_NS4_8TiledMMAINS4_8MMA_AtomIJNS4_4SM904GMMA25MMA_64x64x16_F32F16F16_SSILNSN_5MajorE0ELSP_0ELNSN_7ScaleInE1ELSQ_1EEEEEENS4_6LayoutISC_NS5_IJNSA_ILi0EEESU_SU_EEEEENS5_IJNS4_10UnderscoreESX_SX_EEEEENS4_13SM90_TMA_LOADENS4_14ComposedLayoutINS4_7SwizzleILi3ELi4ELi3EEENS4_18smem_ptr_flag_bitsILi16EEENST_INS5_IJNSA_ILi8EEESF_EEENS5_IJSF_SB_EEEEEEEvNS4_8identityES10_S1A_vS1B_EENS_8epilogue10collective6detail29Sm90TmaWarpSpecializedAdapterINS1E_15DefaultEpilogueISI_SJ_SJ_NS1D_6thread17LinearCombinationISI_Li1EffLNS1I_9ScaleType4KindE0ELNS_15FloatRoundStyleE2ESI_EENS1_15EpilogueDefaultEEEEEvvEEEEvNT_6ParamsE --------------------------
	.section	.nv.info._ZN7cutlass13device_kernelINS_4gemm6kernel13GemmUniversalIN4cute5tupleIJiiiiEEENS1_10collective13CollectiveMmaINS1_34MainloopSm90TmaGmmaWarpSpecializedILi3ENS5_IJNS4_1CILi1EEESB_SB_EEENS1_32KernelTmaWarpSpecializedPingpongEEENS5_IJNSA_ILi64EEESF_NSA_ILi256EEEEEENS_6half_tENS5_IJlSB_lEEESI_SJ_NS4_8TiledMMAINS4_8MMA_AtomIJNS4_4SM904GMMA25MMA_64x64x16_F32F16F16_SSILNSN_5MajorE0ELSP_0ELNSN_7ScaleInE1ELSQ_1EEEEEENS4_6LayoutISC_NS5_IJNSA_ILi0EEESU_SU_EEEEENS5_IJNS4_10UnderscoreESX_SX_EEEEENS4_13SM90_TMA_LOADENS4_14ComposedLayoutINS4_7SwizzleILi3ELi4ELi3EEENS4_18smem_ptr_flag_bitsILi16EEENST_INS5_IJNSA_ILi8EEESF_EEENS5_IJSF_SB_EEEEEEEvNS4_8identityES10_S1A_vS1B_EENS_8epilogue10collective6detail29Sm90TmaWarpSpecializedAdapterINS1E_15DefaultEpilogueISI_SJ_SJ_NS1D_6thread17LinearCombinationISI_Li1EffLNS1I_9ScaleType4KindE0ELNS_15FloatRoundStyleE2ESI_EENS1_15EpilogueDefaultEEEEEvvEEEEvNT_6ParamsE,"",@"SHT_CUDA_INFO"
	.sectionflags	@""
	.align	4


	//----- nvinfo : EIATTR_CUDA_API_VERSION
	.align		4
        /*0000*/ 	.byte	0x04, 0x37
        /*0002*/ 	.short	(.L_21 - .L_20)
.L_20:
        /*0004*/ 	.word	0x00000082


	//----- nvinfo : EIATTR_KPARAM_INFO
	.align		4
.L_21:
        /*0008*/ 	.byte	0x04, 0x17
        /*000a*/ 	.short	(.L_23 - .L_22)
.L_22:
        /*000c*/ 	.word	0x00000000
        /*0010*/ 	.short	0x0000
        /*0012*/ 	.short	0x0070
        /*0014*/ 	.byte	0x00, 0xf0, 0x01, 0x10


	//----- nvinfo : EIATTR_SPARSE_MMA_MASK
	.align		4
.L_23:
        /*0018*/ 	.byte	0x03, 0x50
        /*001a*/ 	.short	0x0000


	//----- nvinfo : EIATTR_MAXREG_COUNT
	.align		4
        /*001c*/ 	.byte	0x03, 0x1b
        /*001e*/ 	.short	0x00a8


	//----- nvinfo : EIATTR_NUM_BARRIERS
	.align		4
        /*0020*/ 	.byte	0x02, 0x4c
        /*0022*/ 	.byte	0x01
	.zero		1


	//----- nvinfo : EIATTR_EXTERNS
	.align		4
        /*0024*/ 	.byte	0x04, 0x0f
        /*0026*/ 	.short	(.L_25 - .L_24)


	//   ....[0]....
	.align		4
.L_24:
        /*0028*/ 	.word	index@(__assertfail)


	//----- nvinfo : EIATTR_ANNOTATIONS
	.align		4
.L_25:
        /*002c*/ 	.byte	0x04, 0x55
        /*002e*/ 	.short	(.L_27 - .L_26)


	//   ....[0]....
.L_26:
        /*0030*/ 	.word	0x00000001
        /*0034*/ 	.byte	0xb0, 0x0a, 0x00, 0x00, 0x01, 0x00, 0x00, 0x00, 0xd0, 0x11, 0x00, 0x00, 0x01, 0x00, 0x00, 0x00
        /*0044*/ 	.byte	0x10, 0x4d, 0x00, 0x00, 0x01, 0x00, 0x00, 0x00, 0xd0, 0x5a, 0x00, 0x00


	//----- nvinfo : EIATTR_MERCURY_ISA_VERSION
	.align		4
.L_27:
        /*0050*/ 	.byte	0x03, 0x5f
        /*0052*/ 	.short	0x0101


	//----- nvinfo : EIATTR_INT_WARP_WIDE_INSTR_OFFSETS
	.align		4
        /*0054*/ 	.byte	0x04, 0x31
        /*0056*/ 	.short	(.L_29 - .L_28)


	//   ....[0]....
.L_28:
        /*0058*/ 	.word	0x000003d0


	//   ....[1]....
        /*005c*/ 	.word	0x000003f0


	//   ....[2]....
        /*0060*/ 	.word	0x00000470


	//   ....[3]....
        /*0064*/ 	.word	0x00000480


	//   ....[4]....
        /*0068*/ 	.word	0x00000490


	//   ....[5]....
        /*006c*/ 	.word	0x000004b0


	//   ....[6]....
        /*0070*/ 	.word	0x00000540


	//   ....[7]....
        /*0074*/ 	.word	0x00000560


	//----- nvinfo : EIATTR_COOP_GROUP_MASK_REGIDS
	.align		4
.L_29:
        /*0078*/ 	.byte	0x04, 0x29
        /*007a*/ 	.short	(.L_31 - .L_30)


	//   ....[0]....
.L_30:
        /*007c*/ 	.word	0xffffffff


	//   ....[1]....
        /*0080*/ 	.word	0xffffffff


	//   ....[2]....
        /*0084*/ 	.word	0xffffffff


	//   ....[3]....
        /*0088*/ 	.word	0xffffffff


	//   ....[4]....
        /*008c*/ 	.word	0xffffffff


	//   ....[5]....
        /*0090*/ 	.word	0xffffffff


	//----- nvinfo : EIATTR_COOP_GROUP_INSTR_OFFSETS
	.align		4
.L_31:
        /*0094*/ 	.byte	0x04, 0x28
        /*0096*/ 	.short	(.L_33 - .L_32)


	//   ....[0]....
.L_32:
        /*0098*/ 	.word	0x00000070


	//   ....[1]....
        /*009c*/ 	.word	0x00000080


	//   ....[2]....
        /*00a0*/ 	.word	0x00000140


	//   ....[3]....
        /*00a4*/ 	.word	0x000002b0


	//   ....[4]....
        /*00a8*/ 	.word	0x000002f0


	//   ....[5]....
        /*00ac*/ 	.word	0x00000330


	//----- nvinfo : EIATTR_REG_RECONFIG
	.align		4
.L_33:
        /*00b0*/ 	.byte	0x01, 0x54
	.zero		2


	//----- nvinfo : EIATTR_SYSCALL_OFFSETS
	.align		4
        /*00b4*/ 	.byte	0x04, 0x46
        /*00b6*/ 	.short	(.L_35 - .L_34)


	//   ....[0]....
.L_34:
        /*00b8*/ 	.word	0x000016d0


	//----- nvinfo : EIATTR_MBARRIER_INSTR_OFFSETS
	.align		4
.L_35:
        /*00bc*/ 	.byte	0x04, 0x39
        /*00be*/ 	.short	(.L_37 - .L_36)


	//   ....[0]....
.L_36:
        /*00c0*/ 	.word	0x00000240
        /*00c4*/ 	.word	0x000000ff
        /*00c8*/ 	.word	0x00000000
        /*00cc*/ 	.short	0x0100
        /*00ce*/ 	.byte	0x08
	.zero		1


	//   ....[1]....
        /*00d0*/ 	.word	0x00000250
        /*00d4*/ 	.word	0x000000ff
        /*00d8*/ 	.word	0x00000018
        /*00dc*/ 	.short	0x0100
        /*00de*/ 	.byte	0x08
	.zero		1


	//   ....[2]....
        /*00e0*/ 	.word	0x00000260
        /*00e4*/ 	.word	0x000000ff
        /*00e8*/ 	.word	0x00000008
        /*00ec*/ 	.short	0x0100
        /*00ee*/ 	.byte	0x08
	.zero		1


	//   ....[3]....
        /*00f0*/ 	.word	0x00000270
        /*00f4*/ 	.word	0x000000ff
        /*00f8*/ 	.word	0x00000020
        /*00fc*/ 	.short	0x0100
        /*00fe*/ 	.byte	0x08
	.zero		1


	//   ....[4]....
        /*0100*/ 	.word	0x00000280
        /*0104*/ 	.word	0x000000ff
        /*0108*/ 	.word	0x00000010
        /*010c*/ 	.short	0x0100
        /*010e*/ 	.byte	0x08
	.zero		1


	//   ....[5]....
        /*0110*/ 	.word	0x00000290
        /*0114*/ 	.word	0x000000ff
        /*0118*/ 	.word	0x00000028
        /*011c*/ 	.short	0x0100
        /*011e*/ 	.byte	0x08
	.zero		1


	//   ....[6]....
        /*0120*/ 	.word	0x000005a0
        /*0124*/ 	.word	0x000000ff
        /*0128*/ 	.word	0x00000060
        /*012c*/ 	.short	0x0100
        /*012e*/ 	.byte	0x08
	.zero		1


	//   ....[7]....
        /*0130*/ 	.word	0x00000610
        /*0134*/ 	.word	0x000000ff
        /*0138*/ 	.word	0x00000068
        /*013c*/ 	.short	0x0100
        /*013e*/ 	.byte	0x08
	.zero		1


	//   ....[8]....
        /*0140*/ 	.word	0x00000630
        /*0144*/ 	.word	0x000000ff
        /*0148*/ 	.word	0x00000040
        /*014c*/ 	.short	0x0100
        /*014e*/ 	.byte	0x09
	.zero		1


	//   ....[9]....
        /*0150*/ 	.word	0x00000640
        /*0154*/ 	.word	0x000000ff
        /*0158*/ 	.word	0x00000048
        /*015c*/ 	.short	0x0100
        /*015e*/ 	.byte	0x09
	.zero		1


	//   ....[10]....
        /*0160*/ 	.word	0x00000650
        /*0164*/ 	.word	0x000000ff
        /*0168*/ 	.word	0x00000050
        /*016c*/ 	.short	0x0100
        /*016e*/ 	.byte	0x09
	.zero		1


	//   ....[11]....
        /*0170*/ 	.word	0x00000660
        /*0174*/ 	.word	0x000000ff
        /*0178*/ 	.word	0x00000058
        /*017c*/ 	.short	0x0100
        /*017e*/ 	.byte	0x09
	.zero		1


	//   ....[12]....
        /*0180*/ 	.word	0x00001590
        /*0184*/ 	.word	0x000000ff
        /*0188*/ 	.word	0xfffffff8
        /*018c*/ 	.short	0x010a
        /*018e*/ 	.byte	0x2b
	.zero		1


	//   ....[13]....
        /*0190*/ 	.word	0x00001750
        /*0194*/ 	.word	0x00000003
        /*0198*/ 	.word	0x00000000
        /*019c*/ 	.short	0x010a
        /*019e*/ 	.byte	0x3f
	.zero		1


	//   ....[14]....
        /*01a0*/ 	.word	0x00001790
        /*01a4*/ 	.word	0x00000003
        /*01a8*/ 	.word	0x00000000
        /*01ac*/ 	.short	0x010a
        /*01ae*/ 	.byte	0x3f
	.zero		1


	//   ....[15]....
        /*01b0*/ 	.word	0x00001fd0
        /*01b4*/ 	.word	0x000000ff
        /*01b8*/ 	.word	0x00000000
        /*01bc*/ 	.short	0x010a
        /*01be*/ 	.byte	0x06
	.zero		1


	//   ....[16]....
        /*01c0*/ 	.word	0x00002010
        /*01c4*/ 	.word	0x000000ff
        /*01c8*/ 	.word	0x00000000
        /*01cc*/ 	.short	0x010a
        /*01ce*/ 	.byte	0x06
	.zero		1


	//   ....[17]....
        /*01d0*/ 	.word	0x000027b0
        /*01d4*/ 	.word	0x000000ff
        /*01d8*/ 	.word	0x00000000
        /*01dc*/ 	.short	0x0101
        /*01de*/ 	.byte	0x06
	.zero		1


	//   ....[18]....
        /*01e0*/ 	.word	0x000028b0
        /*01e4*/ 	.word	0x00000003
        /*01e8*/ 	.word	0x00000000
        /*01ec*/ 	.short	0x0101
        /*01ee*/ 	.byte	0x29
	.zero		1


	//   ....[19]....
        /*01f0*/ 	.word	0x00002980
        /*01f4*/ 	.word	0x000000ff
        /*01f8*/ 	.word	0x00000000
        /*01fc*/ 	.short	0x0101
        /*01fe*/ 	.byte	0x06
	.zero		1


	//   ....[20]....
        /*0200*/ 	.word	0x000029f0
        /*0204*/ 	.word	0x000000ff
        /*0208*/ 	.word	0x00000008
        /*020c*/ 	.short	0x010a
        /*020e*/ 	.byte	0x2b
	.zero		1


	//   ....[21]....
        /*0210*/ 	.word	0x00004d50
        /*0214*/ 	.word	0x00000000
        /*0218*/ 	.word	0x00000000
        /*021c*/ 	.short	0x0101
        /*021e*/ 	.byte	0x29
	.zero		1


	//   ....[22]....
        /*0220*/ 	.word	0x00005640
        /*0224*/ 	.word	0x0000000b
        /*0228*/ 	.word	0x00000018
        /*022c*/ 	.short	0x010a
        /*022e*/ 	.byte	0x3f
	.zero		1


	//   ....[23]....
        /*0230*/ 	.word	0x00005c00
        /*0234*/ 	.word	0x00000006
        /*0238*/ 	.word	0x00000068
        /*023c*/ 	.short	0x0101
        /*023e*/ 	.byte	0x3f
	.zero		1


	//   ....[24]....
        /*0240*/ 	.word	0x00006320
        /*0244*/ 	.word	0x00000007
        /*0248*/ 	.word	0x00000000
        /*024c*/ 	.short	0x010a
        /*024e*/ 	.byte	0x3f
	.zero		1


	//   ....[25]....
        /*0250*/ 	.word	0x000063a0
        /*0254*/ 	.word	0x00000004
        /*0258*/ 	.word	0x00000000
        /*025c*/ 	.short	0x010a
        /*025e*/ 	.byte	0x3f
	.zero		1


	//   ....[26]....
        /*0260*/ 	.word	0x00006430
        /*0264*/ 	.word	0x00000005
        /*0268*/ 	.word	0x00000000
        /*026c*/ 	.short	0x010a
        /*026e*/ 	.byte	0x3f
	.zero		1


	//   ....[27]....
        /*0270*/ 	.word	0x000064a0
        /*0274*/ 	.word	0x00000003
        /*0278*/ 	.word	0xfffffff8
        /*027c*/ 	.short	0x010a
        /*027e*/ 	.byte	0x3f
	.zero		1


	//   ....[28]....
        /*0280*/ 	.word	0x000064f0
        /*0284*/ 	.word	0x00000003
        /*0288*/ 	.word	0x00000000
        /*028c*/ 	.short	0x010a
        /*028e*/ 	.byte	0x3f
	.zero		1


	//   ....[29]....
        /*0290*/ 	.word	0x00006550
        /*0294*/ 	.word	0x00000004
        /*0298*/ 	.word	0x00000000
        /*029c*/ 	.short	0x010a
        /*029e*/ 	.byte	0x3f
	.zero		1


	//   ....[30]....
        /*02a0*/ 	.word	0x000065b0
        /*02a4*/ 	.word	0x00000003
        /*02a8*/ 	.word	0x00000008
        /*02ac*/ 	.short	0x010a
        /*02ae*/ 	.byte	0x3f
	.zero		1


	//   ....[31]....
        /*02b0*/ 	.word	0x00006680
        /*02b4*/ 	.word	0x0000000b
        /*02b8*/ 	.word	0x00000018
        /*02bc*/ 	.short	0x010a
        /*02be*/ 	.byte	0x3f
	.zero		1


	//   ....[32]....
        /*02c0*/ 	.word	0x00006750
        /*02c4*/ 	.word	0x00000007
        /*02c8*/ 	.word	0x00000000
        /*02cc*/ 	.short	0x010a
        /*02ce*/ 	.byte	0x3f
	.zero		1


	//   ....[33]....
        /*02d0*/ 	.word	0x000067a0
        /*02d4*/ 	.word	0x00000004
        /*02d8*/ 	.word	0x00000000
        /*02dc*/ 	.short	0x010a
        /*02de*/ 	.byte	0x3f
	.zero		1


	//----- nvinfo : EIATTR_NUM_MBARRIERS
	.align		4
.L_37:
        /*02e0*/ 	.byte	0x03, 0x38
        /*02e2*/ 	.short	0x000c


	//----- nvinfo : EIATTR_EXIT_INSTR_OFFSETS
	.align		4
        /*02e4*/ 	.byte	0x04, 0x1c
        /*02e6*/ 	.short	(.L_39 - .L_38)


	//   ....[0]....
.L_38:
        /*02e8*/ 	.word	0x00001160


	//   ....[1]....
        /*02ec*/ 	.word	0x000011c0


	//   ....[2]....
        /*02f0*/ 	.word	0x00005370


	//   ....[3]....
        /*02f4*/ 	.word	0x000053a0


	//   ....[4]....
        /*02f8*/ 	.word	0x00006480


	//----- nvinfo : EIATTR_MAX_THREADS
	.align		4
.L_39:
        /*02fc*/ 	.byte	0x04, 0x05
        /*02fe*/ 	.short	(.L_41 - .L_40)
.L_40:
        /*0300*/ 	.word	0x00000180
        /*0304*/ 	.word	0x00000001
        /*0308*/ 	.word	0x00000001


	//----- nvinfo : EIATTR_CRS_STACK_SIZE
	.align		4
.L_41:
        /*030c*/ 	.byte	0x04, 0x1e
        /*030e*/ 	.short	(.L_43 - .L_42)
.L_42:
        /*0310*/ 	.word	0x00000000


	//----- nvinfo : EIATTR_CBANK_PARAM_SIZE
	.align		4
.L_43:
        /*0314*/ 	.byte	0x03, 0x19
        /*0316*/ 	.short	0x0470


	//----- nvinfo : EIATTR_PARAM_CBANK
	.align		4
        /*0318*/ 	.byte	0x04, 0x0a
        /*031a*/ 	.short	(.L_45 - .L_44)
	.align		4
.L_44:
        /*031c*/ 	.word	index@(.nv.constant0._ZN7cutlass13device_kernelINS_4gemm6kernel13GemmUniversalIN4cute5tupleIJiiiiEEENS1_10collective13CollectiveMmaINS1_34MainloopSm90TmaGmmaWarpSpecializedILi3ENS5_IJNS4_1CILi1EEESB_SB_EEENS1_32KernelTmaWarpSpecializedPingpongEEENS5_IJNSA_ILi64EEESF_NSA_ILi256EEEEEENS_6half_tENS5_IJlSB_lEEESI_SJ_NS4_8TiledMMAINS4_8MMA_AtomIJNS4_4SM904GMMA25MMA_64x64x16_F32F16F16_SSILNSN_5MajorE0ELSP_0ELNSN_7ScaleInE1ELSQ_1EEEEEENS4_6LayoutISC_NS5_IJNSA_ILi0EEESU_SU_EEEEENS5_IJNS4_10UnderscoreESX_SX_EEEEENS4_13SM90_TMA_LOADENS4_14ComposedLayoutINS4_7SwizzleILi3ELi4ELi3EEENS4_18smem_ptr_flag_bitsILi16EEENST_INS5_IJNSA_ILi8EEESF_EEENS5_IJSF_SB_EEEEEEEvNS4_8identityES10_S1A_vS1B_EENS_8epilogue10collective6detail29Sm90TmaWarpSpecializedAdapterINS1E_15DefaultEpilogueISI_SJ_SJ_NS1D_6thread17LinearCombinationISI_Li1EffLNS1I_9ScaleType4KindE0ELNS_15FloatRoundStyleE2ESI_EENS1_15EpilogueDefaultEEEEEvvEEEEvNT_6ParamsE)
        /*0320*/ 	.short	0x0210
        /*0322*/ 	.short	0x0470


	//----- nvinfo : EIATTR_SW_WAR
	.align		4
.L_45:
        /*0324*/ 	.byte	0x04, 0x36
        /*0326*/ 	.short	(.L_47 - .L_46)
.L_46:
        /*0328*/ 	.word	0x00000008
.L_47:


//--------------------- .nv.callgraph             --------------------------
	.section	.nv.callgraph,"",@"SHT_CUDA_CALLGRAPH"
	.align	4
	.sectionentsize	8
	.align		4
        /*0000*/ 	.word	0x00000000
	.align		4
        /*0004*/ 	.word	0xffffffff
	.align		4
        /*0008*/ 	.word	index@(_ZN7cutlass13device_kernelINS_4gemm6kernel13GemmUniversalIN4cute5tupleIJiiiiEEENS1_10collective13CollectiveMmaINS1_34MainloopSm90TmaGmmaWarpSpecializedILi3ENS5_IJNS4_1CILi1EEESB_SB_EEENS1_32KernelTmaWarpSpecializedPingpongEEENS5_IJNSA_ILi64EEESF_NSA_ILi256EEEEEENS_6half_tENS5_IJlSB_lEEESI_SJ_NS4_8TiledMMAINS4_8MMA_AtomIJNS4_4SM904GMMA25MMA_64x64x16_F32F16F16_SSILNSN_5MajorE0ELSP_0ELNSN_7ScaleInE1ELSQ_1EEEEEENS4_6LayoutISC_NS5_IJNSA_ILi0EEESU_SU_EEEEENS5_IJNS4_10UnderscoreESX_SX_EEEEENS4_13SM90_TMA_LOADENS4_14ComposedLayoutINS4_7SwizzleILi3ELi4ELi3EEENS4_18smem_ptr_flag_bitsILi16EEENST_INS5_IJNSA_ILi8EEESF_EEENS5_IJSF_SB_EEEEEEEvNS4_8identityES10_S1A_vS1B_EENS_8epilogue10collective6detail29Sm90TmaWarpSpecializedAdapterINS1E_15DefaultEpilogueISI_SJ_SJ_NS1D_6thread17LinearCombinationISI_Li1EffLNS1I_9ScaleType4KindE0ELNS_15FloatRoundStyleE2ESI_EENS1_15EpilogueDefaultEEEEEvvEEEEvNT_6ParamsE)
	.align		4
        /*000c*/ 	.word	index@(__assertfail)
	.align		4
        /*0010*/ 	.word	0x00000000
	.align		4
        /*0014*/ 	.word	0xfffffffe
	.align		4
        /*0018*/ 	.word	0x00000000
	.align		4
        /*001c*/ 	.word	0xfffffffd
	.align		4
        /*0020*/ 	.word	0x00000000
	.align		4
        /*0024*/ 	.word	0xfffffffc


//--------------------- .nv.constant4             --------------------------
	.section	.nv.constant4,"a",@progbits
	.align	8
	.align		8
.nv.constant4:
        /*0000*/ 	.dword	__assertfail
	.align		8
        /*0008*/ 	.dword	__unnamed_1
	.align		8
        /*0010*/ 	.dword	_ZN40_INTERNAL_81e5326c_4_k_cu_bc2c9df0_106864cuda3std3__45__cpo5beginE
	.align		8
        /*0018*/ 	.dword	_ZN40_INTERNAL_81e5326c_4_k_cu_bc2c9df0_106864cuda3std3__45__cpo3endE
	.align		8
        /*0020*/ 	.dword	_ZN40_INTERNAL_81e5326c_4_k_cu_bc2c9df0_106864cuda3std3__45__cpo6cbeginE
	.align		8
        /*0028*/ 	.dword	_ZN40_INTERNAL_81e5326c_4_k_cu_bc2c9df0_106864cuda3std3__45__cpo4cendE
	.align		8
        /*0030*/ 	.dword	_ZN40_INTERNAL_81e5326c_4_k_cu_bc2c9df0_106864cuda3std3__442_GLOBAL__N__81e5326c_4_k_cu_bc2c9df0_106866ignoreE
	.align		8
        /*0038*/ 	.dword	_ZN40_INTERNAL_81e5326c_4_k_cu_bc2c9df0_106864cuda3std3__419piecewise_constructE
	.align		8
        /*0040*/ 	.dword	_ZN40_INTERNAL_81e5326c_4_k_cu_bc2c9df0_106864cuda3std3__48in_placeE
	.align		8
        /*0048*/ 	.dword	_ZN40_INTERNAL_81e5326c_4_k_cu_bc2c9df0_106864cuda3std6ranges3__45__cpo4swapE
	.align		8
        /*0050*/ 	.dword	_ZN40_INTERNAL_81e5326c_4_k_cu_bc2c9df0_106864cuda3std6ranges3__45__cpo9iter_moveE
	.align		8
        /*0058*/ 	.dword	_ZN40_INTERNAL_81e5326c_4_k_cu_bc2c9df0_106864cute7productE
	.align		8
        /*0060*/ 	.dword	_ZN40_INTERNAL_81e5326c_4_k_cu_bc2c9df0_106864cute1_E
	.align		8
        /*0068*/ 	.dword	$str$22
	.align		8
        /*0070*/ 	.dword	$str$23


//--------------------- .text._ZN7cutlass13device_kernelINS_4gemm6kernel13GemmUniversalIN4cute5tupleIJiiiiEEENS1_10collective13CollectiveMmaINS1_34MainloopSm90TmaGmmaWarpSpecializedILi3ENS5_IJNS4_1CILi1EEESB_SB_EEENS1_32KernelTmaWarpSpecializedPingpongEEENS5_IJNSA_ILi64EEESF_NSA_ILi256EEEEEENS_6half_tENS5_IJlSB_lEEESI_SJ_NS4_8TiledMMAINS4_8MMA_AtomIJNS4_4SM904GMMA25MMA_64x64x16_F32F16F16_SSILNSN_5MajorE0ELSP_0ELNSN_7ScaleInE1ELSQ_1EEEEEENS4_6LayoutISC_NS5_IJNSA_ILi0EEESU_SU_EEEEENS5_IJNS4_10UnderscoreESX_SX_EEEEENS4_13SM90_TMA_LOADENS4_14ComposedLayoutINS4_7SwizzleILi3ELi4ELi3EEENS4_18smem_ptr_flag_bitsILi16EEENST_INS5_IJNSA_ILi8EEESF_EEENS5_IJSF_SB_EEEEEEEvNS4_8identityES10_S1A_vS1B_EENS_8epilogue10collective6detail29Sm90TmaWarpSpecializedAdapterINS1E_15DefaultEpilogueISI_SJ_SJ_NS1D_6thread17LinearCombinationISI_Li1EffLNS1I_9ScaleType4KindE0ELNS_15FloatRoundStyleE2ESI_EENS1_15EpilogueDefaultEEEEEvvEEEEvNT_6ParamsE --------------------------
	.section	.text._ZN7cutlass13device_kernelINS_4gemm6kernel13GemmUniversalIN4cute5tupleIJiiiiEEENS1_10collective13CollectiveMmaINS1_34MainloopSm90TmaGmmaWarpSpecializedILi3ENS5_IJNS4_1CILi1EEESB_SB_EEENS1_32KernelTmaWarpSpecializedPingpongEEENS5_IJNSA_ILi64EEESF_NSA_ILi256EEEEEENS_6half_tENS5_IJlSB_lEEESI_SJ_NS4_8TiledMMAINS4_8MMA_AtomIJNS4_4SM904GMMA25MMA_64x64x16_F32F16F16_SSILNSN_5MajorE0ELSP_0ELNSN_7ScaleInE1ELSQ_1EEEEEENS4_6LayoutISC_NS5_IJNSA_ILi0EEESU_SU_EEEEENS5_IJNS4_10UnderscoreESX_SX_EEEEENS4_13SM90_TMA_LOADENS4_14ComposedLayoutINS4_7SwizzleILi3ELi4ELi3EEENS4_18smem_ptr_flag_bitsILi16EEENST_INS5_IJNSA_ILi8EEESF_EEENS5_IJSF_SB_EEEEEEEvNS4_8identityES10_S1A_vS1B_EENS_8epilogue10collective6detail29Sm90TmaWarpSpecializedAdapterINS1E_15DefaultEpilogueISI_SJ_SJ_NS1D_6thread17LinearCombinationISI_Li1EffLNS1I_9ScaleType4KindE0ELNS_15FloatRoundStyleE2ESI_EENS1_15EpilogueDefaultEEEEEvvEEEEvNT_6ParamsE,"ax",@progbits
	.align	128
.text._ZN7cutlass13device_kernelINS_4gemm6kernel13GemmUniversalIN4cute5tupleIJiiiiEEENS1_10collective13CollectiveMmaINS1_34MainloopSm90TmaGmmaWarpSpecializedILi3ENS5_IJNS4_1CILi1EEESB_SB_EEENS1_32KernelTmaWarpSpecializedPingpongEEENS5_IJNSA_ILi64EEESF_NSA_ILi256EEEEEENS_6half_tENS5_IJlSB_lEEESI_SJ_NS4_8TiledMMAINS4_8MMA_AtomIJNS4_4SM904GMMA25MMA_64x64x16_F32F16F16_SSILNSN_5MajorE0ELSP_0ELNSN_7ScaleInE1ELSQ_1EEEEEENS4_6LayoutISC_NS5_IJNSA_ILi0EEESU_SU_EEEEENS5_IJNS4_10UnderscoreESX_SX_EEEEENS4_13SM90_TMA_LOADENS4_14ComposedLayoutINS4_7SwizzleILi3ELi4ELi3EEENS4_18smem_ptr_flag_bitsILi16EEENST_INS5_IJNSA_ILi8EEESF_EEENS5_IJSF_SB_EEEEEEEvNS4_8identityES10_S1A_vS1B_EENS_8epilogue10collective6detail29Sm90TmaWarpSpecializedAdapterINS1E_15DefaultEpilogueISI_SJ_SJ_NS1D_6thread17LinearCombinationISI_Li1EffLNS1I_9ScaleType4KindE0ELNS_15FloatRoundStyleE2ESI_EENS1_15EpilogueDefaultEEEEEvvEEEEvNT_6ParamsE:
        .type           _ZN7cutlass13device_kernelINS_4gemm6kernel13GemmUniversalIN4cute5tupleIJiiiiEEENS1_10collective13CollectiveMmaINS1_34MainloopSm90TmaGmmaWarpSpecializedILi3ENS5_IJNS4_1CILi1EEESB_SB_EEENS1_32KernelTmaWarpSpecializedPingpongEEENS5_IJNSA_ILi64EEESF_NSA_ILi256EEEEEENS_6half_tENS5_IJlSB_lEEESI_SJ_NS4_8TiledMMAINS4_8MMA_AtomIJNS4_4SM904GMMA25MMA_64x64x16_F32F16F16_SSILNSN_5MajorE0ELSP_0ELNSN_7ScaleInE1ELSQ_1EEEEEENS4_6LayoutISC_NS5_IJNSA_ILi0EEESU_SU_EEEEENS5_IJNS4_10UnderscoreESX_SX_EEEEENS4_13SM90_TMA_LOADENS4_14ComposedLayoutINS4_7SwizzleILi3ELi4ELi3EEENS4_18smem_ptr_flag_bitsILi16EEENST_INS5_IJNSA_ILi8EEESF_EEENS5_IJSF_SB_EEEEEEEvNS4_8identityES10_S1A_vS1B_EENS_8epilogue10collective6detail29Sm90TmaWarpSpecializedAdapterINS1E_15DefaultEpilogueISI_SJ_SJ_NS1D_6thread17LinearCombinationISI_Li1EffLNS1I_9ScaleType4KindE0ELNS_15FloatRoundStyleE2ESI_EENS1_15EpilogueDefaultEEEEEvvEEEEvNT_6ParamsE,@function
        .size           _ZN7cutlass13device_kernelINS_4gemm6kernel13GemmUniversalIN4cute5tupleIJiiiiEEENS1_10collective13CollectiveMmaINS1_34MainloopSm90TmaGmmaWarpSpecializedILi3ENS5_IJNS4_1CILi1EEESB_SB_EEENS1_32KernelTmaWarpSpecializedPingpongEEENS5_IJNSA_ILi64EEESF_NSA_ILi256EEEEEENS_6half_tENS5_IJlSB_lEEESI_SJ_NS4_8TiledMMAINS4_8MMA_AtomIJNS4_4SM904GMMA25MMA_64x64x16_F32F16F16_SSILNSN_5MajorE0ELSP_0ELNSN_7ScaleInE1ELSQ_1EEEEEENS4_6LayoutISC_NS5_IJNSA_ILi0EEESU_SU_EEEEENS5_IJNS4_10UnderscoreESX_SX_EEEEENS4_13SM90_TMA_LOADENS4_14ComposedLayoutINS4_7SwizzleILi3ELi4ELi3EEENS4_18smem_ptr_flag_bitsILi16EEENST_INS5_IJNSA_ILi8EEESF_EEENS5_IJSF_SB_EEEEEEEvNS4_8identityES10_S1A_vS1B_EENS_8epilogue10collective6detail29Sm90TmaWarpSpecializedAdapterINS1E_15DefaultEpilogueISI_SJ_SJ_NS1D_6thread17LinearCombinationISI_Li1EffLNS1I_9ScaleType4KindE0ELNS_15FloatRoundStyleE2ESI_EENS1_15EpilogueDefaultEEEEEvvEEEEvNT_6ParamsE,(.L_x_131 - _ZN7cutlass13device_kernelINS_4gemm6kernel13GemmUniversalIN4cute5tupleIJiiiiEEENS1_10collective13CollectiveMmaINS1_34MainloopSm90TmaGmmaWarpSpecializedILi3ENS5_IJNS4_1CILi1EEESB_SB_EEENS1_32KernelTmaWarpSpecializedPingpongEEENS5_IJNSA_ILi64EEESF_NSA_ILi256EEEEEENS_6half_tENS5_IJlSB_lEEESI_SJ_NS4_8TiledMMAINS4_8MMA_AtomIJNS4_4SM904GMMA25MMA_64x64x16_F32F16F16_SSILNSN_5MajorE0ELSP_0ELNSN_7ScaleInE1ELSQ_1EEEEEENS4_6LayoutISC_NS5_IJNSA_ILi0EEESU_SU_EEEEENS5_IJNS4_10UnderscoreESX_SX_EEEEENS4_13SM90_TMA_LOADENS4_14ComposedLayoutINS4_7SwizzleILi3ELi4ELi3EEENS4_18smem_ptr_flag_bitsILi16EEENST_INS5_IJNSA_ILi8EEESF_EEENS5_IJSF_SB_EEEEEEEvNS4_8identityES10_S1A_vS1B_EENS_8epilogue10collective6detail29Sm90TmaWarpSpecializedAdapterINS1E_15DefaultEpilogueISI_SJ_SJ_NS1D_6thread17LinearCombinationISI_Li1EffLNS1I_9ScaleType4KindE0ELNS_15FloatRoundStyleE2ESI_EENS1_15EpilogueDefaultEEEEEvvEEEEvNT_6ParamsE)
        .other          _ZN7cutlass13device_kernelINS_4gemm6kernel13GemmUniversalIN4cute5tupleIJiiiiEEENS1_10collective13CollectiveMmaINS1_34MainloopSm90TmaGmmaWarpSpecializedILi3ENS5_IJNS4_1CILi1EEESB_SB_EEENS1_32KernelTmaWarpSpecializedPingpongEEENS5_IJNSA_ILi64EEESF_NSA_ILi256EEEEEENS_6half_tENS5_IJlSB_lEEESI_SJ_NS4_8TiledMMAINS4_8MMA_AtomIJNS4_4SM904GMMA25MMA_64x64x16_F32F16F16_SSILNSN_5MajorE0ELSP_0ELNSN_7ScaleInE1ELSQ_1EEEEEENS4_6LayoutISC_NS5_IJNSA_ILi0EEESU_SU_EEEEENS5_IJNS4_10UnderscoreESX_SX_EEEEENS4_13SM90_TMA_LOADENS4_14ComposedLayoutINS4_7SwizzleILi3ELi4ELi3EEENS4_18smem_ptr_flag_bitsILi16EEENST_INS5_IJNSA_ILi8EEESF_EEENS5_IJSF_SB_EEEEEEEvNS4_8identityES10_S1A_vS1B_EENS_8epilogue10collective6detail29Sm90TmaWarpSpecializedAdapterINS1E_15DefaultEpilogueISI_SJ_SJ_NS1D_6thread17LinearCombinationISI_Li1EffLNS1I_9ScaleType4KindE0ELNS_15FloatRoundStyleE2ESI_EENS1_15EpilogueDefaultEEEEEvvEEEEvNT_6ParamsE,@"STO_CUDA_ENTRY STV_DEFAULT"
_ZN7cutlass13device_kernelINS_4gemm6kernel13GemmUniversalIN4cute5tupleIJiiiiEEENS1_10collective13CollectiveMmaINS1_34MainloopSm90TmaGmmaWarpSpecializedILi3ENS5_IJNS4_1CILi1EEESB_SB_EEENS1_32KernelTmaWarpSpecializedPingpongEEENS5_IJNSA_ILi64EEESF_NSA_ILi256EEEEEENS_6half_tENS5_IJlSB_lEEESI_SJ_NS4_8TiledMMAINS4_8MMA_AtomIJNS4_4SM904GMMA25MMA_64x64x16_F32F16F16_SSILNSN_5MajorE0ELSP_0ELNSN_7ScaleInE1ELSQ_1EEEEEENS4_6LayoutISC_NS5_IJNSA_ILi0EEESU_SU_EEEEENS5_IJNS4_10UnderscoreESX_SX_EEEEENS4_13SM90_TMA_LOADENS4_14ComposedLayoutINS4_7SwizzleILi3ELi4ELi3EEENS4_18smem_ptr_flag_bitsILi16EEENST_INS5_IJNSA_ILi8EEESF_EEENS5_IJSF_SB_EEEEEEEvNS4_8identityES10_S1A_vS1B_EENS_8epilogue10collective6detail29Sm90TmaWarpSpecializedAdapterINS1E_15DefaultEpilogueISI_SJ_SJ_NS1D_6thread17LinearCombinationISI_Li1EffLNS1I_9ScaleType4KindE0ELNS_15FloatRoundStyleE2ESI_EENS1_15EpilogueDefaultEEEEEvvEEEEvNT_6ParamsE:
[----:B------:R-:W0:Y:S02]  /*0000*/  LDC R1, c[0x0][0x28] ;  /* 0x00000a00ff017b82 */ /* 0x000e240000000800 */
[----:B0-----:R-:W-:Y:S01]  /*0010*/  VIADD R1, R1, 0xfffffff8 ;  /* 0xfffffff801017836 */ /* 0x001fe20000000000 */
[----:B------:R-:W0:Y:S01]  /*0020*/  S2R R4, SR_TID.X ;  /* 0x0000000000047919 */ /* 0x000e220000002100 */
[----:B------:R-:W-:Y:S01]  /*0030*/  ELECT P0, URZ, PT ;  /* 0x00000000003f782f */ /* 0x000fe20003800000 */
[----:B------:R-:W-:Y:S01]  /*0040*/  BSSY B0, `(.L_x_0) ;  /* 0x000000f000007945 */ /* 0x000fe20003800000 */
[--C-:B0-----:R-:W-:Y:S02]  /*0050*/  SHF.R.U32.HI R0, RZ, 0x5, R4.reuse ;  /* 0x00000005ff007819 */ /* 0x101fe40000011604 */
[----:B------:R-:W-:-:S03]  /*0060*/  SHF.R.U32.HI R5, RZ, 0x7, R4 ;  /* 0x00000007ff057819 */ /* 0x000fc60000011604 */
[----:B------:R-:W0:Y:S04]  /*0070*/  SHFL.IDX PT, R2, R0, RZ, 0x1f ;  /* 0x00001fff00027589 */ /* 0x000e2800000e0000 */
[----:B------:R1:W2:Y:S01]  /*0080*/  SHFL.IDX PT, R7, R5, RZ, 0x1f ;  /* 0x00001fff05077589 */ /* 0x0002a200000e0000 */
[----:B0-----:R-:W-:-:S13]  /*0090*/  ISETP.NE.OR P0, PT, R2, RZ, !P0 ;  /* 0x000000ff0200720c */ /* 0x001fda0004705670 */
[----:B-12---:R-:W-:Y:S05]  /*00a0*/  @P0 BRA `(.L_x_1) ;  /* 0x0000000000200947 */ /* 0x006fea0003800000 */
[----:B------:R-:W-:Y:S02]  /*00b0*/  ULDC.64 UR4, c[0x0][0x198] ;  /* 0x0000660000047ab9 */ /* 0x000fe40000000a00 */
[----:B------:R-:W-:Y:S02]  /*00c0*/  UIADD3 UR6, UP0, UR4, 0xf0, URZ ;  /* 0x000000f004067890 */ /* 0x000fe4000ff1e03f */
[----:B------:R-:W-:Y:S02]  /*00d0*/  UIADD3 UR4, UP1, UR4, 0x1f0, URZ ;  /* 0x000001f004047890 */ /* 0x000fe4000ff3e03f */
[----:B------:R-:W-:Y:S02]  /*00e0*/  UIADD3.X UR7, URZ, UR5, URZ, UP0, !UPT ;  /* 0x000000053f077290 */ /* 0x000fe400087fe43f */
[----:B------:R-:W-:-:S07]  /*00f0*/  UIADD3.X UR5, URZ, UR5, URZ, UP1, !UPT ;  /* 0x000000053f057290 */ /* 0x000fce0008ffe43f */
[----:B------:R0:W-:Y:S02]  /*0100*/  UTMACCTL.PF [UR6] ;  /* 0x00000000060079b9 */ /* 0x0001e40008040000 */
[----:B------:R0:W-:Y:S02]  /*0110*/  UTMACCTL.PF [UR4] ;  /* 0x00000000040079b9 */ /* 0x0001e40008040000 */
[----:B0-----:R-:W-:Y:S01]  /*0120*/  NOP ;  /* 0x0000000000007918 */ /* 0x001fe20000000000 */
.L_x_1:
[----:B------:R-:W-:Y:S05]  /*0130*/  BSYNC B0 ;  /* 0x0000000000007941 */ /* 0x000fea0003800000 */
.L_x_0:
[----:B------:R-:W0:Y:S02]  /*0140*/  SHFL.IDX PT, R3, R0, RZ, 0x1f ;  /* 0x00001fff00037589 */ /* 0x000e2400000e0000 */
[----:B0-----:R-:W-:-:S13]  /*0150*/  ISETP.NE.AND P0, PT, R3, RZ, PT ;  /* 0x000000ff0300720c */ /* 0x001fda0003f05270 */
[----:B------:R-:W-:Y:S05]  /*0160*/  @P0 BRA `(.L_x_2) ;  /* 0x0000000000500947 */ /* 0x000fea0003800000 */
[----:B------:R-:W0:Y:S01]  /*0170*/  S2UR UR8, SR_CgaCtaId ;  /* 0x00000000000879c3 */ /* 0x000e220000008800 */
[----:B------:R-:W-:Y:S01]  /*0180*/  UMOV UR4, 0x400 ;  /* 0x0000040000047882 */ /* 0x000fe20000000000 */
[----:B------:R-:W-:Y:S01]  /*0190*/  UMOV UR5, 0x1 ;  /* 0x0000000100057882 */ /* 0x000fe20000000000 */
[----:B------:R-:W-:Y:S01]  /*01a0*/  UMOV UR6, 0x80 ;  /* 0x0000008000067882 */ /* 0x000fe20000000000 */
[----:B------:R-:W-:Y:S01]  /*01b0*/  ELECT P0, URZ, PT ;  /* 0x00000000003f782f */ /* 0x000fe20003800000 */
[----:B------:R-:W-:-:S04]  /*01c0*/  UIADD3 UR6, -UR6, 0x100000, URZ ;  /* 0x0010000006067890 */ /* 0x000fc8000fffe13f */
[----:B------:R-:W-:Y:S02]  /*01d0*/  USHF.L.U32 UR7, UR6, 0xb, URZ ;  /* 0x0000000b06077899 */ /* 0x000fe4000800063f */
[----:B------:R-:W-:Y:S02]  /*01e0*/  USHF.L.U32 UR6, UR6, 0x1, URZ ;  /* 0x0000000106067899 */ /* 0x000fe4000800063f */
[----:B0-----:R-:W-:Y:S02]  /*01f0*/  ULEA UR8, UR8, UR4, 0x18 ;  /* 0x0000000408087291 */ /* 0x001fe4000f8ec03f */
[----:B------:R-:W-:-:S04]  /*0200*/  UIADD3 UR4, -UR5, 0x100000, URZ ;  /* 0x0010000005047890 */ /* 0x000fc8000fffe13f */
[----:B------:R-:W-:Y:S02]  /*0210*/  USHF.L.U32 UR5, UR4, 0xb, URZ ;  /* 0x0000000b04057899 */ /* 0x000fe4000800063f */
[----:B------:R-:W-:Y:S01]  /*0220*/  USHF.L.U32 UR4, UR4, 0x1, URZ ;  /* 0x0000000104047899 */ /* 0x000fe2000800063f */
[----:B------:R-:W0:Y:S11]  /*0230*/  FENCE.VIEW.ASYNC.S ;  /* 0x00000000000073c6 */ /* 0x000e360000000000 */
[----:B0-----:R0:W1:Y:S01]  /*0240*/  SYNCS.EXCH.64 URZ, [UR8], UR4 ;  /* 0x00000004083f75b2 */ /* 0x0010620008000100 */
[----:B------:R0:W2:Y:S01]  /*0250*/  SYNCS.EXCH.64 URZ, [UR8+0x18], UR6 ;  /* 0x00001806083f75b2 */ /* 0x0000a20008000100 */
[----:B------:R0:W3:Y:S01]  /*0260*/  SYNCS.EXCH.64 URZ, [UR8+0x8], UR4 ;  /* 0x00000804083f75b2 */ /* 0x0000e20008000100 */
[----:B------:R0:W4:Y:S01]  /*0270*/  SYNCS.EXCH.64 URZ, [UR8+0x20], UR6 ;  /* 0x00002006083f75b2 */ /* 0x0001220008000100 */
[----:B------:R0:W0:Y:S01]  /*0280*/  SYNCS.EXCH.64 URZ, [UR8+0x10], UR4 ;  /* 0x00001004083f75b2 */ /* 0x0000220008000100 */
[----:B------:R0:W0:Y:S01]  /*0290*/  SYNCS.EXCH.64 URZ, [UR8+0x28], UR6 ;  /* 0x00002806083f75b2 */ /* 0x0000220008000100 */
[----:B------:R-:W-:Y:S01]  /*02a0*/  NOP ;  /* 0x0000000000007918 */ /* 0x000fe20000000000 */
.L_x_2:
[----:B------:R-:W5:Y:S01]  /*02b0*/  SHFL.IDX PT, R6, R0, RZ, 0x1f ;  /* 0x00001fff00067589 */ /* 0x000f6200000e0000 */
[----:B------:R-:W-:Y:S01]  /*02c0*/  ELECT P0, URZ, PT ;  /* 0x00000000003f782f */ /* 0x000fe20003800000 */
[----:B------:R-:W-:Y:S01]  /*02d0*/  NOP ;  /* 0x0000000000007918 */ /* 0x000fe20000000000 */
[----:B------:R-:W-:Y:S01]  /*02e0*/  ELECT P1, URZ, PT ;  /* 0x00000000003f782f */ /* 0x000fe20003820000 */
[----:B------:R-:W1:Y:S01]  /*02f0*/  SHFL.IDX PT, R3, R0, RZ, 0x1f ;  /* 0x00001fff00037589 */ /* 0x000e6200000e0000 */
[----:B0-----:R-:W-:Y:S01]  /*0300*/  UMOV UR4, 0x20 ;  /* 0x0000002000047882 */ /* 0x001fe20000000000 */
[----:B------:R-:W-:Y:S01]  /*0310*/  UMOV UR11, 0x80 ;  /* 0x00000080000b7882 */ /* 0x000fe20000000000 */
[----:B------:R-:W-:Y:S01]  /*0320*/  NOP ;  /* 0x0000000000007918 */ /* 0x000fe20000000000 */
[----:B------:R-:W0:Y:S01]  /*0330*/  SHFL.IDX PT, R5, R5, RZ, 0x1f ;  /* 0x00001fff05057589 */ /* 0x000e2200000e0000 */
[C---:B------:R-:W-:Y:S01]  /*0340*/  VIADD R31, R7.reuse, 0xffffffff ;  /* 0xffffffff071f7836 */ /* 0x040fe20000000000 */
[----:B------:R-:W-:Y:S01]  /*0350*/  ULDC.64 UR48, c[0x0][0x208] ;  /* 0x0000820000307ab9 */ /* 0x000fe20000000a00 */
[----:B------:R-:W-:-:S03]  /*0360*/  ISETP.NE.AND P2, PT, R7, RZ, PT ;  /* 0x000000ff0700720c */ /* 0x000fc60003f45270 */
[----:B------:R-:W-:Y:S02]  /*0370*/  ISETP.GE.U32.AND P3, PT, R31, 0x2, PT ;  /* 0x000000021f00780c */ /* 0x000fe40003f66070 */
[----:B-----5:R-:W-:Y:S02]  /*0380*/  ISETP.NE.OR P0, PT, R6, RZ, !P0 ;  /* 0x000000ff0600720c */ /* 0x020fe40004705670 */
[----:B-1----:R-:W-:Y:S02]  /*0390*/  ISETP.NE.OR P1, PT, R3, RZ, !P1 ;  /* 0x000000ff0300720c */ /* 0x002fe40004f25670 */
[----:B------:R-:W-:Y:S02]  /*03a0*/  SHF.R.S32.HI R3, RZ, 0x1f, R2 ;  /* 0x0000001fff037819 */ /* 0x000fe40000011402 */
[----:B0-----:R-:W-:Y:S02]  /*03b0*/  R2UR UR43, R5 ;  /* 0x00000000052b72ca */ /* 0x001fe400000e0000 */
[----:B------:R-:W-:-:S05]  /*03c0*/  LEA.HI R3, R3, R2, RZ, 0x2 ;  /* 0x0000000203037211 */ /* 0x000fca00078f10ff */
[----:B------:R-:W-:Y:S01]  /*03d0*/  VOTEU.ALL UP0, P0 ;  /* 0x00000000003f7886 */ /* 0x000fe20000000000 */
[----:B------:R-:W-:Y:S01]  /*03e0*/  LOP3.LUT R3, R3, 0xfffffffc, RZ, 0xc0, !PT ;  /* 0xfffffffc03037812 */ /* 0x000fe200078ec0ff */
[----:B------:R-:W-:-:S03]  /*03f0*/  VOTEU.ALL UP1, P1 ;  /* 0x00000000003f7886 */ /* 0x000fc60000820000 */
[----:B------:R-:W0:Y:S01]  /*0400*/  @!UP0 S2UR UR7, SR_CgaCtaId ;  /* 0x00000000000789c3 */ /* 0x000e220000008800 */
[----:B------:R-:W-:Y:S01]  /*0410*/  @!UP0 UMOV UR6, 0x400 ;  /* 0x0000040000068882 */ /* 0x000fe20000000000 */
[----:B------:R-:W-:-:S04]  /*0420*/  @!UP0 UIADD3 UR4, -UR4, 0x100000, URZ ;  /* 0x0010000004048890 */ /* 0x000fc8000fffe13f */
[----:B------:R-:W-:Y:S02]  /*0430*/  @!UP0 USHF.L.U32 UR5, UR4, 0xb, URZ ;  /* 0x0000000b04058899 */ /* 0x000fe4000800063f */
[----:B------:R-:W-:Y:S01]  /*0440*/  @!UP0 USHF.L.U32 UR4, UR4, 0x1, URZ ;  /* 0x0000000104048899 */ /* 0x000fe2000800063f */
[----:B------:R-:W-:Y:S01]  /*0450*/  IMAD.IADD R14, R2, 0x1, -R3 ;  /* 0x00000001020e7824 */ /* 0x000fe200078e0a03 */
[----:B------:R-:W-:Y:S01]  /*0460*/  @!UP1 UMOV UR9, 0x400 ;  /* 0x0000040000099882 */ /* 0x000fe20000000000 */
[----:B------:R-:W-:Y:S01]  /*0470*/  VOTEU.ALL UP2, P1 ;  /* 0x00000000003f7886 */ /* 0x000fe20000840000 */
[----:B------:R-:W-:Y:S01]  /*0480*/  VOTEU.ALL UP3, P1 ;  /* 0x00000000003f7886 */ /* 0x000fe20000860000 */
[----:B------:R-:W-:Y:S01]  /*0490*/  VOTEU.ALL UP4, P1 ;  /* 0x00000000003f7886 */ /* 0x000fe20000880000 */
[----:B------:R-:W1:Y:S01]  /*04a0*/  @!UP1 S2UR UR10, SR_CgaCtaId ;  /* 0x00000000000a99c3 */ /* 0x000e620000008800 */
[----:B------:R-:W-:Y:S01]  /*04b0*/  VOTEU.ALL UP5, P1 ;  /* 0x00000000003f7886 */ /* 0x000fe200008a0000 */
[----:B------:R-:W-:-:S04]  /*04c0*/  SHF.R.S32.HI R3, RZ, 0x1f, R4 ;  /* 0x0000001fff037819 */ /* 0x000fc80000011404 */
[----:B------:R-:W-:-:S04]  /*04d0*/  LEA.HI R3, R3, R4, RZ, 0x7 ;  /* 0x0000000403037211 */ /* 0x000fc800078f38ff */
[----:B------:R-:W-:-:S05]  /*04e0*/  LOP3.LUT R3, R3, 0xffffff80, RZ, 0xc0, !PT ;  /* 0xffffff8003037812 */ /* 0x000fca00078ec0ff */
[----:B------:R-:W-:Y:S01]  /*04f0*/  IMAD.IADD R5, R4, 0x1, -R3 ;  /* 0x0000000104057824 */ /* 0x000fe200078e0a03 */
[----:B0-----:R-:W-:Y:S02]  /*0500*/  @!UP0 ULEA UR8, UR7, UR6, 0x18 ;  /* 0x0000000607088291 */ /* 0x001fe4000f8ec03f */
[----:B------:R-:W-:-:S04]  /*0510*/  @!UP1 UIADD3 UR6, -UR11, 0x100000, URZ ;  /* 0x001000000b069890 */ /* 0x000fc8000fffe13f */
[----:B------:R-:W-:Y:S02]  /*0520*/  @!UP1 USHF.L.U32 UR7, UR6, 0xb, URZ ;  /* 0x0000000b06079899 */ /* 0x000fe4000800063f */
[----:B------:R-:W-:Y:S01]  /*0530*/  @!UP1 USHF.L.U32 UR6, UR6, 0x1, URZ ;  /* 0x0000000106069899 */ /* 0x000fe2000800063f */
[----:B------:R-:W-:Y:S01]  /*0540*/  VOTEU.ALL UP0, P0 ;  /* 0x00000000003f7886 */ /* 0x000fe20000000000 */
[----:B-1----:R-:W-:Y:S01]  /*0550*/  @!UP1 ULEA UR9, UR10, UR9, 0x18 ;  /* 0x000000090a099291 */ /* 0x002fe2000f8ec03f */
[----:B------:R-:W-:Y:S02]  /*0560*/  VOTEU.ALL UP1, P0 ;  /* 0x00000000003f7886 */ /* 0x000fe40000020000 */
[----:B------:R-:W-:Y:S01]  /*0570*/  ULDC.64 UR10, c[0x0][0x598] ;  /* 0x00016600000a7ab9 */ /* 0x000fe20000000a00 */
[----:B------:R-:W-:Y:S01]  /*0580*/  ISETP.NE.AND P0, PT, R14, 0x3, PT ;  /* 0x000000030e00780c */ /* 0x000fe20003f05270 */
[----:B------:R-:W0:Y:S02]  /*0590*/  FENCE.VIEW.ASYNC.S ;  /* 0x00000000000073c6 */ /* 0x000e240000000000 */
[----:B0-----:R0:W2:Y:S01]  /*05a0*/  @!UP0 SYNCS.EXCH.64 URZ, [UR8+0x60], UR4 ;  /* 0x00006004083f85b2 */ /* 0x0010a20008000100 */
[----:B------:R-:W-:-:S02]  /*05b0*/  ISETP.NE.U32.AND P1, PT, RZ, UR10, PT ;  /* 0x0000000aff007c0c */ /* 0x000fc4000bf25070 */
[----:B------:R-:W-:Y:S02]  /*05c0*/  ISETP.EQ.OR P0, PT, R14, RZ, !P0 ;  /* 0x000000ff0e00720c */ /* 0x000fe40004702670 */
[----:B------:R-:W-:Y:S02]  /*05d0*/  ISETP.NE.AND.EX P1, PT, RZ, UR11, PT, P1 ;  /* 0x0000000bff007c0c */ /* 0x000fe4000bf25310 */
[----:B------:R-:W-:-:S04]  /*05e0*/  ISETP.EQ.AND P0, PT, R7, RZ, P0 ;  /* 0x000000ff0700720c */ /* 0x000fc80000702270 */
[----:B------:R-:W-:-:S04]  /*05f0*/  SEL R23, RZ, 0x1, !P0 ;  /* 0x00000001ff177807 */ /* 0x000fc80004000000 */
[----:B------:R-:W-:Y:S01]  /*0600*/  SEL R23, R23, 0x2, P3 ;  /* 0x0000000217177807 */ /* 0x000fe20001800000 */
[----:B------:R0:W2:Y:S01]  /*0610*/  @!UP1 SYNCS.EXCH.64 URZ, [UR8+0x68], UR4 ;  /* 0x00006804083f95b2 */ /* 0x0000a20008000100 */
[----:B------:R-:W-:Y:S01]  /*0620*/  NOP ;  /* 0x0000000000007918 */ /* 0x000fe20000000000 */
[----:B------:R0:W2:Y:S01]  /*0630*/  @!UP2 SYNCS.EXCH.64 URZ, [UR9+0x40], UR6 ;  /* 0x00004006093fa5b2 */ /* 0x0000a20008000100 */
[----:B------:R0:W2:Y:S01]  /*0640*/  @!UP3 SYNCS.EXCH.64 URZ, [UR9+0x48], UR6 ;  /* 0x00004806093fb5b2 */ /* 0x0000a20008000100 */
[----:B------:R0:W2:Y:S01]  /*0650*/  @!UP4 SYNCS.EXCH.64 URZ, [UR9+0x50], UR6 ;  /* 0x00005006093fc5b2 */ /* 0x0000a20008000100 */
[----:B------:R0:W2:Y:S01]  /*0660*/  @!UP5 SYNCS.EXCH.64 URZ, [UR9+0x58], UR6 ;  /* 0x00005806093fd5b2 */ /* 0x0000a20008000100 */
[----:B------:R-:W-:Y:S01]  /*0670*/  NOP ;  /* 0x0000000000007918 */ /* 0x000fe20000000000 */
[----:B--234-:R-:W-:Y:S06]  /*0680*/  BAR.SYNC.DEFER_BLOCKING 0x0 ;  /* 0x0000000000007b1d */ /* 0x01cfec0000010000 */
[----:B0-----:R-:W-:Y:S05]  /*0690*/  @!P1 BRA `(.L_x_3) ;  /* 0x00000000001c9947 */ /* 0x001fea0003800000 */
[----:B------:R-:W0:Y:S02]  /*06a0*/  LDC.64 R2, c[0x0][0x598] ;  /* 0x00016600ff027b82 */ /* 0x000e240000000a00 */
[----:B0-----:R-:W2:Y:S02]  /*06b0*/  LDG.E.64 R2, desc[UR48][R2.64] ;  /* 0x0000003002027981 */ /* 0x001ea4000c1e1b00 */
[----:B--2---:R-:W-:-:S04]  /*06c0*/  ISETP.NE.U32.AND P0, PT, R2, RZ, PT ;  /* 0x000000ff0200720c */ /* 0x004fc80003f05070 */
[----:B------:R-:W-:-:S13]  /*06d0*/  ISETP.NE.AND.EX P0, PT, R3, RZ, PT, P0 ;  /* 0x000000ff0300720c */ /* 0x000fda0003f05300 */
[----:B------:R-:W-:Y:S05]  /*06e0*/  @!P0 BRA `(.L_x_3) ;  /* 0x0000000000088947 */ /* 0x000fea0003800000 */
[----:B------:R1:W5:Y:S01]  /*06f0*/  LD.E R56, desc[UR48][R2.64] ;  /* 0x0000003002387980 */ /* 0x000362000c101900 */
[----:B------:R-:W-:Y:S05]  /*0700*/  BRA `(.L_x_4) ;  /* 0x0000000000247947 */ /* 0x000fea0003800000 */
.L_x_3:
[----:B------:R-:W-:Y:S02]  /*0710*/  ULDC.64 UR4, c[0x0][0x588] ;  /* 0x0001620000047ab9 */ /* 0x000fe40000000a00 */
[----:B------:R-:W-:-:S04]  /*0720*/  ISETP.NE.U32.AND P0, PT, RZ, UR4, PT ;  /* 0x00000004ff007c0c */ /* 0x000fc8000bf05070 */
[----:B------:R-:W-:-:S13]  /*0730*/  ISETP.NE.AND.EX P0, PT, RZ, UR5, PT, P0 ;  /* 0x00000005ff007c0c */ /* 0x000fda000bf05300 */
[----:B------:R-:W-:Y:S05]  /*0740*/  @!P0 BRA `(.L_x_5) ;  /* 0x00000000000c8947 */ /* 0x000fea0003800000 */
[----:B------:R-:W0:Y:S02]  /*0750*/  LDC.64 R56, c[0x0][0x588] ;  /* 0x00016200ff387b82 */ /* 0x000e240000000a00 */
[----:B0-----:R0:W5:Y:S01]  /*0760*/  LDG.E R56, desc[UR48][R56.64] ;  /* 0x0000003038387981 */ /* 0x001162000c1e1900 */
[----:B------:R-:W-:Y:S05]  /*0770*/  BRA `(.L_x_4) ;  /* 0x0000000000087947 */ /* 0x000fea0003800000 */
.L_x_5:
[----:B------:R-:W-:Y:S02]  /*0780*/  ULDC UR4, c[0x0][0x580] ;  /* 0x0001600000047ab9 */ /* 0x000fe40000000800 */
[----:B------:R-:W-:-:S07]  /*0790*/  IMAD.U32 R56, RZ, RZ, UR4 ;  /* 0x00000004ff387e24 */ /* 0x000fce000f8e00ff */
.L_x_4:
[----:B------:R-:W-:Y:S02]  /*07a0*/  ULDC.64 UR4, c[0x0][0x5a0] ;  /* 0x0001680000047ab9 */ /* 0x000fe40000000a00 */
[----:B------:R-:W-:-:S04]  /*07b0*/  ISETP.NE.U32.AND P0, PT, RZ, UR4, PT ;  /* 0x00000004ff007c0c */ /* 0x000fc8000bf05070 */
[----:B------:R-:W-:-:S13]  /*07c0*/  ISETP.NE.AND.EX P0, PT, RZ, UR5, PT, P0 ;  /* 0x00000005ff007c0c */ /* 0x000fda000bf05300 */
[----:B------:R-:W-:Y:S05]  /*07d0*/  @!P0 BRA `(.L_x_6) ;  /* 0x00000000001c8947 */ /* 0x000fea0003800000 */
[----:B-1----:R-:W1:Y:S02]  /*07e0*/  LDC.64 R2, c[0x0][0x5a0] ;  /* 0x00016800ff027b82 */ /* 0x002e640000000a00 */
[----:B-1----:R-:W2:Y:S02]  /*07f0*/  LDG.E.64 R2, desc[UR48][R2.64] ;  /* 0x0000003002027981 */ /* 0x002ea4000c1e1b00 */
[----:B--2---:R-:W-:-:S04]  /*0800*/  ISETP.NE.U32.AND P0, PT, R2, RZ, PT ;  /* 0x000000ff0200720c */ /* 0x004fc80003f05070 */
[----:B------:R-:W-:-:S13]  /*0810*/  ISETP.NE.AND.EX P0, PT, R3, RZ, PT, P0 ;  /* 0x000000ff0300720c */ /* 0x000fda0003f05300 */
[----:B------:R-:W-:Y:S05]  /*0820*/  @!P0 BRA `(.L_x_6) ;  /* 0x0000000000088947 */ /* 0x000fea0003800000 */
[----:B0-----:R2:W5:Y:S01]  /*0830*/  LD.E R57, desc[UR48][R2.64] ;  /* 0x0000003002397980 */ /* 0x001562000c101900 */
[----:B------:R-:W-:Y:S05]  /*0840*/  BRA `(.L_x_7) ;  /* 0x0000000000247947 */ /* 0x000fea0003800000 */
.L_x_6:
[----:B------:R-:W-:Y:S02]  /*0850*/  ULDC.64 UR4, c[0x0][0x590] ;  /* 0x0001640000047ab9 */ /* 0x000fe40000000a00 */
[----:B------:R-:W-:-:S04]  /*0860*/  ISETP.NE.U32.AND P0, PT, RZ, UR4, PT ;  /* 0x00000004ff007c0c */ /* 0x000fc8000bf05070 */
[----:B------:R-:W-:-:S13]  /*0870*/  ISETP.NE.AND.EX P0, PT, RZ, UR5, PT, P0 ;  /* 0x00000005ff007c0c */ /* 0x000fda000bf05300 */
[----:B------:R-:W-:Y:S05]  /*0880*/  @!P0 BRA `(.L_x_8) ;  /* 0x00000000000c8947 */ /* 0x000fea0003800000 */
[----:B-1----:R-:W0:Y:S02]  /*0890*/  LDC.64 R2, c[0x0][0x590] ;  /* 0x00016400ff027b82 */ /* 0x002e240000000a00 */
[----:B0-----:R0:W5:Y:S01]  /*08a0*/  LDG.E R57, desc[UR48][R2.64] ;  /* 0x0000003002397981 */ /* 0x001162000c1e1900 */
[----:B------:R-:W-:Y:S05]  /*08b0*/  BRA `(.L_x_7) ;  /* 0x0000000000087947 */ /* 0x000fea0003800000 */
.L_x_8:
[----:B------:R-:W-:Y:S02]  /*08c0*/  ULDC UR4, c[0x0][0x584] ;  /* 0x0001610000047ab9 */ /* 0x000fe40000000800 */
[----:B0-----:R-:W-:-:S07]  /*08d0*/  IMAD.U32 R57, RZ, RZ, UR4 ;  /* 0x00000004ff397e24 */ /* 0x001fce000f8e00ff */
.L_x_7:
[----:B012---:R-:W0:Y:S01]  /*08e0*/  LDC R2, c[0x0][0x65c] ;  /* 0x00019700ff027b82 */ /* 0x007e220000000800 */
[----:B------:R-:W1:Y:S01]  /*08f0*/  S2R R15, SR_CTAID.Y ;  /* 0x00000000000f7919 */ /* 0x000e620000002600 */
[----:B------:R-:W-:Y:S01]  /*0900*/  ULDC UR6, c[0x0][0x28c] ;  /* 0x0000a30000067ab9 */ /* 0x000fe20000000800 */
[----:B------:R-:W-:Y:S01]  /*0910*/  ISETP.NE.AND P0, PT, R7, 0x2, PT ;  /* 0x000000020700780c */ /* 0x000fe20003f05270 */
[----:B------:R-:W-:Y:S01]  /*0920*/  UIADD3 UR6, UR6, 0xff, URZ ;  /* 0x000000ff06067890 */ /* 0x000fe2000fffe03f */
[----:B------:R-:W2:Y:S01]  /*0930*/  S2R R6, SR_CTAID.X ;  /* 0x0000000000067919 */ /* 0x000ea20000002500 */
[----:B------:R-:W-:Y:S01]  /*0940*/  UMOV UR36, URZ ;  /* 0x0000003f00247c82 */ /* 0x000fe20008000000 */
[----:B------:R-:W-:Y:S01]  /*0950*/  UMOV UR38, URZ ;  /* 0x0000003f00267c82 */ /* 0x000fe20008000000 */
[----:B------:R-:W-:Y:S01]  /*0960*/  USHF.R.S32.HI UR7, URZ, 0x1f, UR6 ;  /* 0x0000001f3f077899 */ /* 0x000fe20008011406 */
[----:B------:R-:W-:-:S03]  /*0970*/  ULDC.64 UR8, c[0x0][0x650] ;  /* 0x0001940000087ab9 */ /* 0x000fc60000000a00 */
[----:B------:R-:W-:-:S04]  /*0980*/  ULEA.HI UR7, UR7, UR6, URZ, 0x8 ;  /* 0x0000000607077291 */ /* 0x000fc8000f8f403f */
[----:B------:R-:W-:Y:S01]  /*0990*/  USHF.R.S32.HI UR37, URZ, 0x8, UR7 ;  /* 0x000000083f257899 */ /* 0x000fe20008011407 */
[----:B0-----:R-:W-:-:S13]  /*09a0*/  ISETP.NE.AND P1, PT, R2, 0x1, PT ;  /* 0x000000010200780c */ /* 0x001fda0003f25270 */
[----:B------:R-:W2:Y:S01]  /*09b0*/  @P1 LDC R17, c[0x0][0x10] ;  /* 0x00000400ff111b82 */ /* 0x000ea20000000800 */
[----:B-1----:R-:W-:Y:S02]  /*09c0*/  @P1 IMAD.MOV.U32 R8, RZ, RZ, R15 ;  /* 0x000000ffff081224 */ /* 0x002fe400078e000f */
[----:B------:R-:W-:Y:S02]  /*09d0*/  @P1 IMAD.MOV.U32 R9, RZ, RZ, RZ ;  /* 0x000000ffff091224 */ /* 0x000fe400078e00ff */
[----:B------:R-:W-:-:S03]  /*09e0*/  @P1 IMAD.MOV.U32 R7, RZ, RZ, RZ ;  /* 0x000000ffff071224 */ /* 0x000fc600078e00ff */
[----:B------:R-:W0:Y:S01]  /*09f0*/  @!P1 LDC R3, c[0x0][0xc] ;  /* 0x00000300ff039b82 */ /* 0x000e220000000800 */
[----:B------:R-:W-:Y:S01]  /*0a00*/  ULDC UR4, c[0x0][0xc] ;  /* 0x0000030000047ab9 */ /* 0x000fe20000000800 */
[----:B------:R-:W-:Y:S02]  /*0a10*/  ULDC UR5, c[0x0][0x10] ;  /* 0x0000040000057ab9 */ /* 0x000fe40000000800 */
[----:B------:R-:W-:-:S04]  /*0a20*/  UIMAD.WIDE.U32 UR4, UR4, UR5, URZ ;  /* 0x00000005040472a5 */ /* 0x000fc8000f8e003f */
[----:B------:R-:W1:Y:S01]  /*0a30*/  LDC R0, c[0x0][0x14] ;  /* 0x00000500ff007b82 */ /* 0x000e620000000800 */
[----:B--2---:R-:W-:-:S04]  /*0a40*/  @P1 IMAD.WIDE.U32 R16, R6, R17, R8 ;  /* 0x0000001106101225 */ /* 0x004fc800078e0008 */
[----:B------:R-:W-:Y:S02]  /*0a50*/  @P1 IMAD.IADD R17, R17, 0x1, R7 ;  /* 0x0000000111111824 */ /* 0x000fe400078e0207 */
[----:B------:R-:W-:Y:S02]  /*0a60*/  IMAD.MOV.U32 R7, RZ, RZ, RZ ;  /* 0x000000ffff077224 */ /* 0x000fe400078e00ff */
[----:B0-----:R-:W-:-:S04]  /*0a70*/  @!P1 IMAD.WIDE.U32 R8, R3, R15, R6 ;  /* 0x0000000f03089225 */ /* 0x001fc800078e0006 */
[----:B------:R-:W-:Y:S02]  /*0a80*/  @!P1 IMAD.MOV.U32 R16, RZ, RZ, R8 ;  /* 0x000000ffff109224 */ /* 0x000fe400078e0008 */
[----:B-1----:R-:W-:-:S04]  /*0a90*/  IMAD.WIDE.U32 R10, R0, UR4, RZ ;  /* 0x00000004000a7c25 */ /* 0x002fc8000f8e00ff */
[----:B------:R-:W-:Y:S01]  /*0aa0*/  IMAD R3, R0, UR5, RZ ;  /* 0x0000000500037c24 */ /* 0x000fe2000f8e02ff */
[----:B------:R0:W-:Y:S01]  /*0ab0*/  STL.64 [R1], R10 ;  /* 0x0000000a01007387 */ /* 0x0001e20000100a00 */
[----:B------:R-:W-:Y:S02]  /*0ac0*/  @!P1 IMAD.MOV.U32 R17, RZ, RZ, R9 ;  /* 0x000000ffff119224 */ /* 0x000fe400078e0009 */
[----:B------:R-:W-:Y:S01]  /*0ad0*/  IMAD.IADD R0, R11, 0x1, R3 ;  /* 0x000000010b007824 */ /* 0x000fe200078e0203 */
[----:B------:R-:W-:Y:S06]  /*0ae0*/  @P0 BRA `(.L_x_9) ;  /* 0x0000000000200947 */ /* 0x000fec0003800000 */
[----:B------:R-:W-:Y:S01]  /*0af0*/  UISETP.GE.U32.AND UP0, UPT, UR37, 0x3, UPT ;  /* 0x000000032500788c */ /* 0x000fe2000bf06070 */
[----:B------:R-:W-:Y:S01]  /*0b00*/  IADD3 R16, P0, R16, R10, RZ ;  /* 0x0000000a10107210 */ /* 0x000fe20007f1e0ff */
[----:B------:R-:W-:Y:S01]  /*0b10*/  UIMAD.WIDE.U32 UR4, UR37, -0x55555555, URZ ;  /* 0xaaaaaaab250478a5 */ /* 0x000fe2000f8e003f */
[----:B------:R-:W-:-:S03]  /*0b20*/  UMOV UR38, URZ ;  /* 0x0000003f00267c82 */ /* 0x000fc60008000000 */
[----:B------:R-:W-:Y:S01]  /*0b30*/  USHF.R.U32.HI UR4, URZ, 0x1, UR5 ;  /* 0x000000013f047899 */ /* 0x000fe20008011605 */
[----:B------:R-:W-:-:S03]  /*0b40*/  IMAD.X R17, R0, 0x1, R17, P0 ;  /* 0x0000000100117824 */ /* 0x000fc600000e0611 */
[----:B------:R-:W-:Y:S02]  /*0b50*/  UIMAD UR36, UR4, -0x3, UR37 ;  /* 0xfffffffd042478a4 */ /* 0x000fe4000f8e0225 */
[----:B------:R-:W-:-:S12]  /*0b60*/  @UP0 ULOP3.LUT UR38, UR4, 0x1, URZ, 0xc0, !UPT ;  /* 0x0000000104260892 */ /* 0x000fd8000f8ec03f */
.L_x_9:
[----:B------:R-:W-:Y:S01]  /*0b70*/  ISETP.GE.U32.AND P0, PT, R16, UR8, PT ;  /* 0x0000000810007c0c */ /* 0x000fe2000bf06070 */
[----:B------:R-:W-:Y:S01]  /*0b80*/  IMAD.MOV.U32 R22, RZ, RZ, -0x1 ;  /* 0xffffffffff167424 */ /* 0x000fe200078e00ff */
[----:B------:R-:W-:Y:S01]  /*0b90*/  PRMT R3, RZ, 0x7610, R3 ;  /* 0x00007610ff037816 */ /* 0x000fe20000000003 */
[----:B------:R-:W-:Y:S01]  /*0ba0*/  IMAD.MOV.U32 R18, RZ, RZ, -0x1 ;  /* 0xffffffffff127424 */ /* 0x000fe200078e00ff */
[----:B------:R-:W-:Y:S01]  /*0bb0*/  ISETP.GE.U32.AND.EX P0, PT, R17, UR9, PT, P0 ;  /* 0x0000000911007c0c */ /* 0x000fe2000bf06100 */
[----:B------:R-:W-:-:S12]  /*0bc0*/  IMAD.MOV.U32 R19, RZ, RZ, -0x1 ;  /* 0xffffffffff137424 */ /* 0x000fd800078e00ff */
[----:B------:R-:W-:Y:S05]  /*0bd0*/  @P0 BRA `(.L_x_10) ;  /* 0x0000000400580947 */ /* 0x000fea0003800000 */
[----:B------:R-:W1:Y:S01]  /*0be0*/  LDC.64 R20, c[0x0][0x628] ;  /* 0x00018a00ff147b82 */ /* 0x000e620000000a00 */
[----:B------:R-:W-:Y:S02]  /*0bf0*/  IMAD.MOV.U32 R8, RZ, RZ, R16 ;  /* 0x000000ffff087224 */ /* 0x000fe400078e0010 */
[----:B------:R-:W-:-:S05]  /*0c00*/  IMAD.MOV.U32 R9, RZ, RZ, R17 ;  /* 0x000000ffff097224 */ /* 0x000fca00078e0011 */
[----:B------:R-:W2:Y:S08]  /*0c10*/  LDC R18, c[0x0][0x630] ;  /* 0x00018c00ff127b82 */ /* 0x000eb00000000800 */
[----:B------:R-:W3:Y:S01]  /*0c20*/  LDC.64 R24, c[0x0][0x620] ;  /* 0x00018800ff187b82 */ /* 0x000ee20000000a00 */
[----:B-1----:R-:W-:-:S04]  /*0c30*/  ISETP.NE.U32.AND P0, PT, R20, RZ, PT ;  /* 0x000000ff1400720c */ /* 0x002fc80003f05070 */
[----:B------:R-:W-:-:S13]  /*0c40*/  ISETP.NE.AND.EX P0, PT, R21, RZ, PT, P0 ;  /* 0x000000ff1500720c */ /* 0x000fda0003f05300 */
[----:B--23--:R-:W-:Y:S05]  /*0c50*/  @!P0 BRA `(.L_x_11) ;  /* 0x0000000000288947 */ /* 0x00cfea0003800000 */
[----:B------:R-:W1:Y:S02]  /*0c60*/  LDC R3, c[0x0][0x634] ;  /* 0x00018d00ff037b82 */ /* 0x000e640000000800 */
[----:B-1----:R-:W-:-:S05]  /*0c70*/  IADD3 R3, P0, R16, R3, RZ ;  /* 0x0000000310037210 */ /* 0x002fca0007f1e0ff */
[----:B------:R-:W-:-:S04]  /*0c80*/  IMAD.X R19, RZ, RZ, R17, P0 ;  /* 0x000000ffff137224 */ /* 0x000fc800000e0611 */
[----:B------:R-:W-:-:S04]  /*0c90*/  IMAD.WIDE.U32 R8, R19, R20, RZ ;  /* 0x0000001413087225 */ /* 0x000fc800078e00ff */
[----:B0-----:R-:W-:-:S04]  /*0ca0*/  IMAD.WIDE.U32 R10, P0, R3, R21, R8 ;  /* 0x00000015030a7225 */ /* 0x001fc80007800008 */
[----:B------:R-:W-:-:S04]  /*0cb0*/  IMAD.WIDE.U32 R8, R3, R20, RZ ;  /* 0x0000001403087225 */ /* 0x000fc800078e00ff */
[----:B------:R-:W-:Y:S01]  /*0cc0*/  IMAD.X R13, RZ, RZ, RZ, P0 ;  /* 0x000000ffff0d7224 */ /* 0x000fe200000e06ff */
[----:B------:R-:W-:Y:S01]  /*0cd0*/  IADD3 RZ, P0, R9, R10, RZ ;  /* 0x0000000a09ff7210 */ /* 0x000fe20007f1e0ff */
[----:B------:R-:W-:-:S04]  /*0ce0*/  IMAD.MOV.U32 R12, RZ, RZ, R11 ;  /* 0x000000ffff0c7224 */ /* 0x000fc800078e000b */
[----:B------:R-:W-:-:S08]  /*0cf0*/  IMAD.WIDE.U32.X R8, R19, R21, R12, P0 ;  /* 0x0000001513087225 */ /* 0x000fd000000e040c */
.L_x_11:
[-CC-:B------:R-:W-:Y:S01]  /*0d00*/  SHF.R.U64 R30, R8, R18.reuse, R9.reuse ;  /* 0x00000012081e7219 */ /* 0x180fe20000001209 */
[----:B------:R-:W1:Y:S01]  /*0d10*/  LDC R12, c[0x0][0x618] ;  /* 0x00018600ff0c7b82 */ /* 0x000e620000000800 */
[----:B------:R-:W-:Y:S01]  /*0d20*/  SHF.R.U32.HI R7, RZ, R18, R9 ;  /* 0x00000012ff077219 */ /* 0x000fe20000011609 */
[----:B------:R-:W-:Y:S01]  /*0d30*/  ULDC UR4, c[0x0][0x150] ;  /* 0x0000540000047ab9 */ /* 0x000fe20000000800 */
[----:B0-----:R-:W-:Y:S02]  /*0d40*/  IADD3 R11, P0, RZ, -R30, RZ ;  /* 0x8000001eff0b7210 */ /* 0x001fe40007f1e0ff */
[----:B------:R-:W-:-:S03]  /*0d50*/  I2FP.F32.U32 R3, R6 ;  /* 0x0000000600037245 */ /* 0x000fc60000201000 */
[----:B------:R-:W0:Y:S01]  /*0d60*/  LDC.64 R26, c[0x0][0x640] ;  /* 0x00019000ff1a7b82 */ /* 0x000e220000000a00 */
[----:B------:R-:W-:Y:S02]  /*0d70*/  IMAD.X R13, RZ, RZ, ~R7, P0 ;  /* 0x000000ffff0d7224 */ /* 0x000fe400000e0e07 */
[----:B------:R-:W-:Y:S01]  /*0d80*/  FMUL R3, R3, UR4 ;  /* 0x0000000403037c20 */ /* 0x000fe20008400000 */
[----:B------:R-:W-:Y:S01]  /*0d90*/  IMAD.WIDE.U32 R8, R11, R24, R16 ;  /* 0x000000180b087225 */ /* 0x000fe200078e0010 */
[----:B------:R-:W-:-:S03]  /*0da0*/  ULDC UR4, c[0x0][0x154] ;  /* 0x0000550000047ab9 */ /* 0x000fc60000000800 */
[----:B------:R-:W-:Y:S01]  /*0db0*/  IMAD R10, R13, R24, RZ ;  /* 0x000000180d0a7224 */ /* 0x000fe200078e02ff */
[----:B------:R-:W2:Y:S01]  /*0dc0*/  LDC R7, c[0x0][0x144] ;  /* 0x00005100ff077b82 */ /* 0x000ea20000000800 */
[----:B------:R-:W3:Y:S02]  /*0dd0*/  F2I.U32.TRUNC.NTZ R3, R3 ;  /* 0x0000000300037305 */ /* 0x000ee4000020f000 */
[----:B------:R-:W-:-:S04]  /*0de0*/  IMAD R11, R11, R25, R10 ;  /* 0x000000190b0b7224 */ /* 0x000fc800078e020a */
[----:B------:R-:W-:Y:S01]  /*0df0*/  IMAD.IADD R9, R9, 0x1, R11 ;  /* 0x0000000109097824 */ /* 0x000fe200078e020b */
[----:B------:R-:W4:Y:S01]  /*0e00*/  LDC R18, c[0x0][0x608] ;  /* 0x00018200ff127b82 */ /* 0x000f220000000800 */
[----:B------:R-:W-:-:S03]  /*0e10*/  IMAD.MOV.U32 R11, RZ, RZ, -0x1 ;  /* 0xffffffffff0b7424 */ /* 0x000fc600078e00ff */
[-C--:B-1----:R-:W-:Y:S02]  /*0e20*/  SHF.R.U64 R22, R8, R12.reuse, R9 ;  /* 0x0000000c08167219 */ /* 0x082fe40000001209 */
[----:B------:R-:W-:Y:S02]  /*0e30*/  I2FP.F32.U32 R8, R15 ;  /* 0x0000000f00087245 */ /* 0x000fe40000201000 */
[----:B------:R-:W1:Y:S01]  /*0e40*/  LDC R24, c[0x0][0x658] ;  /* 0x00019600ff187b82 */ /* 0x000e620000000800 */
[----:B0-----:R-:W-:Y:S01]  /*0e50*/  ISETP.NE.U32.AND P0, PT, R26, RZ, PT ;  /* 0x000000ff1a00720c */ /* 0x001fe20003f05070 */
[----:B---3--:R-:W-:Y:S01]  /*0e60*/  IMAD.MOV R10, RZ, RZ, -R3 ;  /* 0x000000ffff0a7224 */ /* 0x008fe200078e0a03 */
[----:B------:R-:W-:Y:S01]  /*0e70*/  SHF.R.U32.HI R9, RZ, R12, R9 ;  /* 0x0000000cff097219 */ /* 0x000fe20000011609 */
[----:B------:R-:W-:Y:S01]  /*0e80*/  FMUL R8, R8, UR4 ;  /* 0x0000000408087c20 */ /* 0x000fe20008400000 */
[----:B------:R-:W-:-:S03]  /*0e90*/  ISETP.NE.AND.EX P0, PT, R27, RZ, PT, P0 ;  /* 0x000000ff1b00720c */ /* 0x000fc60003f05300 */
[----:B------:R-:W0:Y:S01]  /*0ea0*/  LDC R20, c[0x0][0x148] ;  /* 0x00005200ff147b82 */ /* 0x000e220000000800 */
[----:B--2---:R-:W-:-:S07]  /*0eb0*/  IMAD R3, R7, R10, R6 ;  /* 0x0000000a07037224 */ /* 0x004fce00078e0206 */
[----:B------:R-:W2:Y:S01]  /*0ec0*/  LDC R21, c[0x0][0x600] ;  /* 0x00018000ff157b82 */ /* 0x000ea20000000800 */
[-CC-:B----4-:R-:W-:Y:S02]  /*0ed0*/  SHF.R.U64 R32, R22, R18.reuse, R9.reuse ;  /* 0x0000001216207219 */ /* 0x190fe40000001209 */
[----:B------:R-:W-:Y:S01]  /*0ee0*/  SHF.R.U32.HI R7, RZ, R18, R9 ;  /* 0x00000012ff077219 */ /* 0x000fe20000011609 */
[----:B------:R-:W-:Y:S01]  /*0ef0*/  IMAD.MOV.U32 R9, RZ, RZ, 0x1 ;  /* 0x00000001ff097424 */ /* 0x000fe200078e00ff */
[----:B------:R3:W4:Y:S03]  /*0f00*/  F2I.U32.TRUNC.NTZ R18, R8 ;  /* 0x0000000800127305 */ /* 0x000726000020f000 */
[----:B------:R-:W0:Y:S01]  /*0f10*/  LDC R25, c[0x0][0x648] ;  /* 0x00019200ff197b82 */ /* 0x000e220000000800 */
[-C--:B-1----:R-:W-:Y:S02]  /*0f20*/  SHF.L.U32 R6, R11, R24.reuse, RZ ;  /* 0x000000180b067219 */ /* 0x082fe400000006ff */
[----:B------:R-:W-:-:S02]  /*0f30*/  SHF.R.U64 R34, R32, R24, R7 ;  /* 0x0000001820227219 */ /* 0x000fc40000001207 */
[----:B------:R-:W-:Y:S02]  /*0f40*/  LOP3.LUT R13, RZ, R6, RZ, 0x33, !PT ;  /* 0x00000006ff0d7212 */ /* 0x000fe400078e33ff */
[-C--:B------:R-:W-:Y:S01]  /*0f50*/  SHF.R.U32.HI R7, RZ, R24.reuse, R7 ;  /* 0x00000018ff077219 */ /* 0x080fe20000011607 */
[----:B------:R-:W1:Y:S01]  /*0f60*/  LDC R29, c[0x0][0x638] ;  /* 0x00018e00ff1d7b82 */ /* 0x000e620000000800 */
[----:B------:R-:W-:Y:S01]  /*0f70*/  SHF.L.U32 R12, R9, R24, RZ ;  /* 0x00000018090c7219 */ /* 0x000fe200000006ff */
[----:B------:R-:W-:-:S06]  /*0f80*/  IMAD.MOV.U32 R6, RZ, RZ, R34 ;  /* 0x000000ffff067224 */ /* 0x000fcc00078e0022 */
[----:B------:R-:W0:Y:S01]  /*0f90*/  LDC R28, c[0x0][0x610] ;  /* 0x00018400ff1c7b82 */ /* 0x000e220000000800 */
[----:B---34-:R-:W-:Y:S05]  /*0fa0*/  @!P0 BRA `(.L_x_12) ;  /* 0x0000000000288947 */ /* 0x018fea0003800000 */
[----:B------:R-:W3:Y:S02]  /*0fb0*/  LDC R11, c[0x0][0x64c] ;  /* 0x00019300ff0b7b82 */ /* 0x000ee40000000800 */
[----:B---3--:R-:W-:-:S05]  /*0fc0*/  IADD3 R11, P0, R34, R11, RZ ;  /* 0x0000000b220b7210 */ /* 0x008fca0007f1e0ff */
[----:B------:R-:W-:-:S04]  /*0fd0*/  IMAD.X R19, RZ, RZ, R7, P0 ;  /* 0x000000ffff137224 */ /* 0x000fc800000e0607 */
[----:B------:R-:W-:-:S04]  /*0fe0*/  IMAD.WIDE.U32 R6, R19, R26, RZ ;  /* 0x0000001a13067225 */ /* 0x000fc800078e00ff */
[----:B------:R-:W-:-:S04]  /*0ff0*/  IMAD.WIDE.U32 R8, P0, R11, R27, R6 ;  /* 0x0000001b0b087225 */ /* 0x000fc80007800006 */
[----:B------:R-:W-:-:S04]  /*1000*/  IMAD.WIDE.U32 R6, R11, R26, RZ ;  /* 0x0000001a0b067225 */ /* 0x000fc800078e00ff */
[----:B------:R-:W-:Y:S01]  /*1010*/  IMAD.X R11, RZ, RZ, RZ, P0 ;  /* 0x000000ffff0b7224 */ /* 0x000fe200000e06ff */
[----:B------:R-:W-:Y:S01]  /*1020*/  IADD3 RZ, P0, R7, R8, RZ ;  /* 0x0000000807ff7210 */ /* 0x000fe20007f1e0ff */
[----:B------:R-:W-:-:S04]  /*1030*/  IMAD.MOV.U32 R10, RZ, RZ, R9 ;  /* 0x000000ffff0a7224 */ /* 0x000fc800078e0009 */
[----:B------:R-:W-:-:S08]  /*1040*/  IMAD.WIDE.U32.X R6, R19, R27, R10, P0 ;  /* 0x0000001b13067225 */ /* 0x000fd000000e040a */
.L_x_12:
[----:B0-----:R-:W-:Y:S01]  /*1050*/  SHF.R.U64 R6, R6, R25, R7 ;  /* 0x0000001906067219 */ /* 0x001fe20000001207 */
[----:B--2---:R-:W-:Y:S01]  /*1060*/  VIADD R7, R21, 0xffffffff ;  /* 0xffffffff15077836 */ /* 0x004fe20000000000 */
[----:B------:R-:W-:Y:S01]  /*1070*/  LOP3.LUT R13, R32, R13, RZ, 0xc0, !PT ;  /* 0x0000000d200d7212 */ /* 0x000fe200078ec0ff */
[----:B------:R-:W-:Y:S02]  /*1080*/  IMAD.MOV R18, RZ, RZ, -R18 ;  /* 0x000000ffff127224 */ /* 0x000fe400078e0a12 */
[----:B------:R-:W-:Y:S01]  /*1090*/  IMAD.MOV R8, RZ, RZ, -R6 ;  /* 0x000000ffff087224 */ /* 0x000fe200078e0a06 */
[----:B------:R-:W-:Y:S01]  /*10a0*/  LOP3.LUT R7, R22, R7, RZ, 0xc0, !PT ;  /* 0x0000000716077212 */ /* 0x000fe200078ec0ff */
[----:B------:R-:W-:Y:S02]  /*10b0*/  IMAD R12, R12, R6, R13 ;  /* 0x000000060c0c7224 */ /* 0x000fe400078e020d */
[----:B------:R-:W-:Y:S02]  /*10c0*/  @P1 IMAD R3, R20, R18, R15 ;  /* 0x0000001214031224 */ /* 0x000fe400078e020f */
[----:B-1----:R-:W-:-:S02]  /*10d0*/  IMAD R6, R8, R29, R34 ;  /* 0x0000001d08067224 */ /* 0x002fc400078e0222 */
[----:B------:R-:W-:Y:S02]  /*10e0*/  IMAD R22, R12, R28, R3 ;  /* 0x0000001c0c167224 */ /* 0x000fe400078e0203 */
[----:B------:R-:W-:Y:S02]  /*10f0*/  IMAD R7, R6, R21, R7 ;  /* 0x0000001506077224 */ /* 0x000fe400078e0207 */
[----:B------:R-:W-:Y:S02]  /*1100*/  IMAD.MOV.U32 R3, RZ, RZ, 0x1 ;  /* 0x00000001ff037424 */ /* 0x000fe400078e00ff */
[----:B------:R-:W-:Y:S01]  /*1110*/  IMAD.MOV.U32 R19, RZ, RZ, R30 ;  /* 0x000000ffff137224 */ /* 0x000fe200078e001e */
[----:B------:R-:W-:Y:S02]  /*1120*/  SEL R18, R7, R22, !P1 ;  /* 0x0000001607127207 */ /* 0x000fe40004800000 */
[----:B------:R-:W-:-:S07]  /*1130*/  SEL R22, R22, R7, !P1 ;  /* 0x0000000716167207 */ /* 0x000fce0004800000 */
.L_x_10:
[----:B------:R-:W-:Y:S05]  /*1140*/  @!P2 BRA `(.L_x_13) ;  /* 0x00000040008ca947 */ /* 0x000fea0003800000 */
[----:B------:R-:W-:-:S13]  /*1150*/  ISETP.GT.U32.AND P0, PT, R31, 0x1, PT ;  /* 0x000000011f00780c */ /* 0x000fda0003f04070 */
[----:B------:R-:W-:Y:S05]  /*1160*/  @P0 EXIT ;  /* 0x000000000000094d */ /* 0x000fea0003800000 */
.L_x_14:
[----:B------:R-:W-:-:S08]  /*1170*/  NOP ;  /* 0x0000000000007918 */ /* 0x000fd00000000000 */
[----:B------:R-:W1:Y:S02]  /*1180*/  USETMAXREG.TRY_ALLOC.CTAPOOL UP0, 0xe8 ;  /* 0x000000e8000079c8 */ /* 0x000e640008000600 */
[----:B-1----:R-:W-:-:S13]  /*1190*/  PLOP3.LUT P0, PT, PT, PT, UP0, 0x80, 0x0 ;  /* 0x000000000000781c */ /* 0x002fda0003f0f008 */
[----:B------:R-:W-:Y:S05]  /*11a0*/  @!P0 BRA `(.L_x_14) ;  /* 0xfffffffc00f08947 */ /* 0x000fea000383ffff */
[----:B------:R-:W-:-:S13]  /*11b0*/  LOP3.LUT P0, RZ, R3, 0xff, RZ, 0xc0, !PT ;  /* 0x000000ff03ff7812 */ /* 0x000fda000780c0ff */
[----:B------:R-:W-:Y:S05]  /*11c0*/  @!P0 EXIT ;  /* 0x000000000000894d */ /* 0x000fea0003800000 */
[----:B------:R-:W2:Y:S01]  /*11d0*/  LDL.64 R8, [R1] ;  /* 0x0000000001087983 */ /* 0x000ea20000100a00 */
[----:B------:R-:W-:Y:S01]  /*11e0*/  SHF.R.S32.HI R4, RZ, 0x1f, R5 ;  /* 0x0000001fff047819 */ /* 0x000fe20000011405 */
[----:B------:R-:W1:Y:S01]  /*11f0*/  S2UR UR4, SR_CgaCtaId ;  /* 0x00000000000479c3 */ /* 0x000e620000008800 */
[----:B------:R-:W-:Y:S01]  /*1200*/  UMOV UR40, 0x400 ;  /* 0x0000040000287882 */ /* 0x000fe20000000000 */
[----:B------:R-:W-:Y:S01]  /*1210*/  UISETP.LT.AND UP0, UPT, UR37, 0x1, UPT ;  /* 0x000000012500788c */ /* 0x000fe2000bf01270 */
[CC--:B------:R-:W-:Y:S01]  /*1220*/  LEA.HI R3, R4.reuse, R5.reuse, RZ, 0x2 ;  /* 0x0000000504037211 */ /* 0x0c0fe200078f10ff */
[----:B------:R-:W-:Y:S01]  /*1230*/  UIADD3 UR5, UR43, -0x1, URZ ;  /* 0xffffffff2b057890 */ /* 0x000fe2000fffe03f */
[----:B------:R-:W-:Y:S01]  /*1240*/  LEA.HI R4, R4, R5, RZ, 0x5 ;  /* 0x0000000504047211 */ /* 0x000fe200078f28ff */
[----:B------:R-:W-:Y:S01]  /*1250*/  USEL UR42, UR37, 0x1, UP0 ;  /* 0x00000001252a7887 */ /* 0x000fe20008000000 */
[--C-:B------:R-:W-:Y:S01]  /*1260*/  SHF.R.S32.HI R58, RZ, 0x2, R3.reuse ;  /* 0x00000002ff3a7819 */ /* 0x100fe20000011403 */
[----:B------:R-:W3:Y:S01]  /*1270*/  LDC R64, c[0x0][0x658] ;  /* 0x00019600ff407b82 */ /* 0x000ee20000000800 */
[----:B------:R-:W-:Y:S01]  /*1280*/  SHF.R.S32.HI R7, RZ, 0x1f, R3 ;  /* 0x0000001fff077819 */ /* 0x000fe20000011403 */
[----:B------:R-:W-:Y:S01]  /*1290*/  UISETP.NE.AND UP0, UPT, UR5, URZ, UPT ;  /* 0x0000003f0500728c */ /* 0x000fe2000bf05270 */
[----:B------:R-:W-:Y:S01]  /*12a0*/  LOP3.LUT R6, R3, 0xfffffffc, RZ, 0xc0, !PT ;  /* 0xfffffffc03067812 */ /* 0x000fe200078ec0ff */
[----:B------:R-:W-:Y:S01]  /*12b0*/  ULDC UR8, c[0x0][0x284] ;  /* 0x0000a10000087ab9 */ /* 0x000fe20000000800 */
[----:B------:R-:W-:Y:S01]  /*12c0*/  LEA.HI R7, R7, R58, RZ, 0x3 ;  /* 0x0000003a07077211 */ /* 0x000fe200078f18ff */
[----:B------:R-:W-:Y:S01]  /*12d0*/  USEL UR7, URZ, 0x1, UP0 ;  /* 0x000000013f077887 */ /* 0x000fe20008000000 */
[----:B------:R-:W-:Y:S01]  /*12e0*/  SHF.R.S32.HI R3, RZ, 0x5, R4 ;  /* 0x00000005ff037819 */ /* 0x000fe20000011404 */
[----:B------:R-:W4:Y:S01]  /*12f0*/  LDC.64 R62, c[0x0][0x5c8] ;  /* 0x00017200ff3e7b82 */ /* 0x000f220000000a00 */
[----:B------:R-:W-:Y:S01]  /*1300*/  LOP3.LUT R7, R7, 0xfffffff8, RZ, 0xc0, !PT ;  /* 0xfffffff807077812 */ /* 0x000fe200078ec0ff */
[----:B------:R-:W-:Y:S01]  /*1310*/  IMAD.IADD R6, R5, 0x1, -R6 ;  /* 0x0000000105067824 */ /* 0x000fe200078e0a06 */
[----:B------:R-:W-:Y:S01]  /*1320*/  LOP3.LUT R72, R23, 0x1, RZ, 0xfc, !PT ;  /* 0x0000000117487812 */ /* 0x000fe200078efcff */
[----:B------:R-:W-:Y:S01]  /*1330*/  IMAD.MOV.U32 R5, RZ, RZ, 0x1 ;  /* 0x00000001ff057424 */ /* 0x000fe200078e00ff */
[----:B------:R-:W-:Y:S01]  /*1340*/  USHF.L.U32 UR39, UR37, 0x1, URZ ;  /* 0x0000000125277899 */ /* 0x000fe2000800063f */
[----:B------:R-:W-:Y:S01]  /*1350*/  IMAD.IADD R58, R58, 0x1, -R7 ;  /* 0x000000013a3a7824 */ /* 0x000fe200078e0a07 */
[----:B------:R-:W-:Y:S01]  /*1360*/  UIADD3 UR42, -UR42, UR37, URZ ;  /* 0x000000252a2a7290 */ /* 0x000fe2000fffe13f */
[----:B------:R-:W0:Y:S01]  /*1370*/  LDC R65, c[0x0][0x288] ;  /* 0x0000a200ff417b82 */ /* 0x000e220000000800 */
[----:B-1----:R-:W-:Y:S01]  /*1380*/  ULEA UR40, UR4, UR40, 0x18 ;  /* 0x0000002804287291 */ /* 0x002fe2000f8ec03f */
[C-C-:B------:R-:W-:Y:S01]  /*1390*/  IMAD R69, R3.reuse, -0x10, -R58.reuse ;  /* 0xfffffff003457824 */ /* 0x140fe200078e0a3a */
[--C-:B------:R-:W-:Y:S01]  /*13a0*/  SHF.R.S32.HI R59, RZ, 0x1f, R58.reuse ;  /* 0x0000001fff3b7819 */ /* 0x100fe2000001143a */
[----:B------:R-:W-:Y:S01]  /*13b0*/  USHF.L.U32 UR4, UR5, 0x3, URZ ;  /* 0x0000000305047899 */ /* 0x000fe2000800063f */
[----:B------:R-:W-:Y:S01]  /*13c0*/  IMAD.SHL.U32 R60, R6, 0x2, RZ ;  /* 0x00000002063c7824 */ /* 0x000fe200078e00ff */
[----:B------:R-:W-:Y:S01]  /*13d0*/  UIADD3 UR5, UR40, 0x100, URZ ;  /* 0x0000010028057890 */ /* 0x000fe2000fffe03f */
[----:B------:R-:W-:Y:S01]  /*13e0*/  IMAD.U32 R73, RZ, RZ, UR7 ;  /* 0x00000007ff497e24 */ /* 0x000fe2000f8e00ff */
[----:B------:R-:W1:Y:S01]  /*13f0*/  LDC R67, c[0x0][0x600] ;  /* 0x00018000ff437b82 */ /* 0x000e620000000800 */
[----:B------:R-:W-:Y:S01]  /*1400*/  IMAD.WIDE R58, R3, 0x10, R58 ;  /* 0x00000010033a7825 */ /* 0x000fe200078e023a */
[----:B------:R-:W-:Y:S01]  /*1410*/  UIADD3 UR6, UR40, 0x18100, URZ ;  /* 0x0001810028067890 */ /* 0x000fe2000fffe03f */
[----:B------:R-:W-:Y:S01]  /*1420*/  SHF.R.S32.HI R61, RZ, 0x1f, R60 ;  /* 0x0000001fff3d7819 */ /* 0x000fe2000001143c */
[----:B------:R-:W-:Y:S01]  /*1430*/  USHF.R.U32.HI UR5, URZ, 0x4, UR5 ;  /* 0x000000043f057899 */ /* 0x000fe20008011605 */
[----:B------:R-:W-:Y:S01]  /*1440*/  IMAD.MOV.U32 R3, RZ, RZ, -0x1 ;  /* 0xffffffffff037424 */ /* 0x000fe200078e00ff */
[----:B------:R-:W-:Y:S01]  /*1450*/  USHF.R.U32.HI UR6, URZ, 0x4, UR6 ;  /* 0x000000043f067899 */ /* 0x000fe20008011606 */
[----:B------:R-:W-:Y:S01]  /*1460*/  VIADD R69, R69, UR8 ;  /* 0x0000000845457c36 */ /* 0x000fe20008000000 */
[----:B------:R-:W-:Y:S01]  /*1470*/  UIADD3 UR41, UR40, 0x40, URZ ;  /* 0x0000004028297890 */ /* 0x000fe2000fffe03f */
[C---:B----4-:R-:W-:Y:S01]  /*1480*/  SHF.L.U64.HI R63, R62.reuse, 0x3, R63 ;  /* 0x000000033e3f7819 */ /* 0x050fe2000001023f */
[----:B------:R-:W-:Y:S01]  /*1490*/  ULOP3.LUT UR4, UR4, 0x8, URZ, 0xc0, !UPT ;  /* 0x0000000804047892 */ /* 0x000fe2000f8ec03f */
[-C--:B---3--:R-:W-:Y:S01]  /*14a0*/  SHF.L.U32 R3, R3, R64.reuse, RZ ;  /* 0x0000004003037219 */ /* 0x088fe200000006ff */
[----:B------:R-:W-:Y:S01]  /*14b0*/  ULOP3.LUT UR5, UR5, 0x3fff, URZ, 0xc0, !UPT ;  /* 0x00003fff05057892 */ /* 0x000fe2000f8ec03f */
[----:B------:R-:W-:Y:S01]  /*14c0*/  SHF.L.U32 R64, R5, R64, RZ ;  /* 0x0000004005407219 */ /* 0x000fe200000006ff */
[----:B------:R-:W-:Y:S01]  /*14d0*/  ULOP3.LUT UR6, UR6, 0x3fff, URZ, 0xc0, !UPT ;  /* 0x00003fff06067892 */ /* 0x000fe2000f8ec03f */
[----:B------:R-:W-:Y:S01]  /*14e0*/  IMAD.SHL.U32 R62, R62, 0x8, RZ ;  /* 0x000000083e3e7824 */ /* 0x000fe200078e00ff */
[----:B------:R-:W-:Y:S01]  /*14f0*/  LOP3.LUT R68, RZ, R3, RZ, 0x33, !PT ;  /* 0x00000003ff447212 */ /* 0x000fe200078e33ff */
[----:B0-----:R-:W-:Y:S01]  /*1500*/  IMAD R65, R6, -0x2, R65 ;  /* 0xfffffffe06417824 */ /* 0x001fe200078e0241 */
[----:B------:R-:W-:-:S02]  /*1510*/  ULEA UR43, UR43, UR41, 0x3 ;  /* 0x000000292b2b7291 */ /* 0x000fc4000f8e183f */
[----:B------:R-:W-:Y:S02]  /*1520*/  ULOP3.LUT UR44, UR4, 0x8, URZ, 0x3c, !UPT ;  /* 0x00000008042c7892 */ /* 0x000fe4000f8e3c3f */
[----:B------:R-:W-:Y:S01]  /*1530*/  ULOP3.LUT UR45, UR4, 0x18, URZ, 0x3c, !UPT ;  /* 0x00000018042d7892 */ /* 0x000fe2000f8e3c3f */
[----:B-1----:R-:W-:Y:S01]  /*1540*/  VIADD R67, R67, 0xffffffff ;  /* 0xffffffff43437836 */ /* 0x002fe20000000000 */
[----:B------:R-:W-:Y:S02]  /*1550*/  ULOP3.LUT UR46, UR5, 0x10000, URZ, 0xfc, !UPT ;  /* 0x00010000052e7892 */ /* 0x000fe4000f8efc3f */
[----:B------:R-:W-:Y:S01]  /*1560*/  ULOP3.LUT UR47, UR6, 0x10000, URZ, 0xfc, !UPT ;  /* 0x00010000062f7892 */ /* 0x000fe2000f8efc3f */
[----:B--2---:R-:W-:-:S11]  /*1570*/  SHF.L.U64.HI R66, R8, 0x1, R0 ;  /* 0x0000000108427819 */ /* 0x004fd60000010200 */
.L_x_98:
[----:B------:R-:W-:-:S04]  /*1580*/  SHF.L.U32 R0, R73, 0x1f, RZ ;  /* 0x0000001f49007819 */ /* 0x000fc800000006ff */
[----:B------:R-:W0:Y:S02]  /*1590*/  SYNCS.PHASECHK.TRANS64.TRYWAIT P0, [UR43+-0x8], R0 ;  /* 0xfffff800ff0075a7 */ /* 0x000e24000800016b */
[----:B01-34-:R-:W-:Y:S05]  /*15a0*/  @!P0 BRA `(.L_x_15) ;  /* 0x0000004c00b88947 */ /* 0x01bfea0003800000 */
.L_x_119:
[----:B------:R-:W-:Y:S02]  /*15b0*/  ULDC UR4, c[0x0][0x28c] ;  /* 0x0000a30000047ab9 */ /* 0x000fe40000000800 */
[----:B------:R-:W-:-:S13]  /*15c0*/  ISETP.LT.AND P0, PT, RZ, UR4, PT ;  /* 0x00000004ff007c0c */ /* 0x000fda000bf01270 */
[----:B------:R-:W-:Y:S05]  /*15d0*/  @P0 BRA `(.L_x_16) ;  /* 0x0000000000400947 */ /* 0x000fea0003800000 */
[----:B0-----:R-:W-:Y:S01]  /*15e0*/  MOV R0, 0x0 ;  /* 0x0000000000007802 */ /* 0x001fe20000000f00 */
[----:B------:R-:W-:Y:S01]  /*15f0*/  ULDC.64 UR4, c[0x4][0x68] ;  /* 0x01001a0000047ab9 */ /* 0x000fe20000000a00 */
[----:B------:R-:W-:Y:S01]  /*1600*/  ULDC.64 UR6, c[0x4][0x8] ;  /* 0x0100020000067ab9 */ /* 0x000fe20000000a00 */
[----:B------:R-:W-:Y:S01]  /*1610*/  IMAD.U32 R4, RZ, RZ, UR4 ;  /* 0x00000004ff047e24 */ /* 0x000fe2000f8e00ff */
[----:B------:R0:W1:Y:S01]  /*1620*/  LDC.64 R14, c[0x4][R0] ;  /* 0x01000000000e7b82 */ /* 0x0000620000000a00 */
[----:B------:R-:W-:Y:S01]  /*1630*/  IMAD.U32 R5, RZ, RZ, UR5 ;  /* 0x00000005ff057e24 */ /* 0x000fe2000f8e00ff */
[----:B------:R-:W-:Y:S01]  /*1640*/  ULDC.64 UR4, c[0x4][0x70] ;  /* 0x01001c0000047ab9 */ /* 0x000fe20000000a00 */
[----:B------:R-:W-:Y:S02]  /*1650*/  IMAD.U32 R10, RZ, RZ, UR6 ;  /* 0x00000006ff0a7e24 */ /* 0x000fe4000f8e00ff */
[----:B------:R-:W-:Y:S02]  /*1660*/  IMAD.U32 R6, RZ, RZ, UR4 ;  /* 0x00000004ff067e24 */ /* 0x000fe4000f8e00ff */
[----:B------:R-:W-:-:S02]  /*1670*/  IMAD.U32 R7, RZ, RZ, UR5 ;  /* 0x00000005ff077e24 */ /* 0x000fc4000f8e00ff */
[----:B------:R-:W-:Y:S02]  /*1680*/  IMAD.U32 R11, RZ, RZ, UR7 ;  /* 0x00000007ff0b7e24 */ /* 0x000fe4000f8e00ff */
[----:B------:R-:W-:Y:S02]  /*1690*/  IMAD.MOV.U32 R8, RZ, RZ, 0x1e1 ;  /* 0x000001e1ff087424 */ /* 0x000fe400078e00ff */
[----:B------:R-:W-:Y:S02]  /*16a0*/  IMAD.MOV.U32 R12, RZ, RZ, 0x1 ;  /* 0x00000001ff0c7424 */ /* 0x000fe400078e00ff */
[----:B0-----:R-:W-:-:S07]  /*16b0*/  IMAD.MOV.U32 R13, RZ, RZ, RZ ;  /* 0x000000ffff0d7224 */ /* 0x001fce00078e00ff */
[----:B------:R-:W-:-:S07]  /*16c0*/  LEPC R20, `(.L_x_16) ;  /* 0x000000001014794e */ /* 0x000fce0000000000 */
[----:B-1---5:R-:W-:Y:S05]  /*16d0*/  CALL.ABS.NOINC R14 ;  /* 0x000000000e007343 */ /* 0x022fea0003c00000 */
.L_x_16:
[----:B------:R-:W-:-:S13]  /*16e0*/  ISETP.NE.AND P0, PT, R72, 0x3, PT ;  /* 0x000000034800780c */ /* 0x000fda0003f05270 */
[----:B------:R-:W-:Y:S05]  /*16f0*/  @!P0 BRA `(.L_x_17) ;  /* 0x0000000000048947 */ /* 0x000fea0003800000 */
[----:B------:R-:W-:Y:S01]  /*1700*/  BPT.TRAP 0x1 ;  /* 0x000000040000795c */ /* 0x000fe20000300000 */
.L_x_17:
[----:B0-----:R-:W-:Y:S02]  /*1710*/  IMAD.U32 R3, RZ, RZ, UR36 ;  /* 0x00000024ff037e24 */ /* 0x001fe4000f8e00ff */
[----:B------:R-:W-:-:S03]  /*1720*/  IMAD.U32 R0, RZ, RZ, UR38 ;  /* 0x00000026ff007e24 */ /* 0x000fc6000f8e00ff */
[----:B------:R-:W-:Y:S02]  /*1730*/  LEA R3, R3, UR40, 0x3 ;  /* 0x0000002803037c11 */ /* 0x000fe4000f8e18ff */
[----:B------:R-:W-:-:S04]  /*1740*/  SHF.L.U32 R0, R0, 0x1f, RZ ;  /* 0x0000001f00007819 */ /* 0x000fc800000006ff */
[----:B------:R0:W1:Y:S01]  /*1750*/  SYNCS.PHASECHK.TRANS64.TRYWAIT P1, [R3+URZ], R0 ;  /* 0x00000000030075a7 */ /* 0x000062000802017f */
[----:B------:R-:W-:Y:S05]  /*1760*/  @!P0 BRA `(.L_x_18) ;  /* 0x0000000000048947 */ /* 0x000fea0003800000 */
[----:B------:R-:W-:Y:S01]  /*1770*/  BPT.TRAP 0x1 ;  /* 0x000000040000795c */ /* 0x000fe20000300000 */
.L_x_18:
[----:B-1----:R-:W-:Y:S05]  /*1780*/  @P1 BRA `(.L_x_19) ;  /* 0x0000000000081947 */ /* 0x002fea0003800000 */
[----:B------:R-:W1:Y:S02]  /*1790*/  SYNCS.PHASECHK.TRANS64.TRYWAIT P1, [R3+URZ], R0 ;  /* 0x00000000030075a7 */ /* 0x000e64000802017f */
[----:B-1----:R-:W-:Y:S05]  /*17a0*/  @!P1 BRA `(.L_x_20) ;  /* 0x0000004c00509947 */ /* 0x002fea0003800000 */
.L_x_19:
[----:B------:R-:W-:Y:S05]  /*17b0*/  WARPSYNC.ALL ;  /* 0x0000000000007948 */ /* 0x000fea0003800000 */
[----:B------:R-:W-:Y:S01]  /*17c0*/  ULEA UR9, UR36, UR46, 0xb ;  /* 0x0000002e24097291 */ /* 0x000fe2000f8e583f */
[----:B------:R-:W-:Y:S01]  /*17d0*/  WARPGROUP.ARRIVE ;  /* 0x00000000000079c5 */ /* 0x000fe20000000000 */
[----:B------:R-:W-:Y:S01]  /*17e0*/  ULEA UR8, UR36, UR47, 0xb ;  /* 0x0000002f24087291 */ /* 0x000fe2000f8e583f */
[----:B01----:R-:W-:Y:S01]  /*17f0*/  IMAD.U32 R0, RZ, RZ, UR42 ;  /* 0x0000002aff007e24 */ /* 0x003fe2000f8e00ff */
[----:B------:R-:W-:Y:S01]  /*1800*/  UMOV UR5, 0x40000040 ;  /* 0x4000004000057882 */ /* 0x000fe20000000000 */
[----:B------:R-:W-:-:S02]  /*1810*/  UMOV UR7, 0x40000040 ;  /* 0x4000004000077882 */ /* 0x000fc40000000000 */
[----:B------:R-:W-:Y:S01]  /*1820*/  UMOV UR4, UR9 ;  /* 0x0000000900047c82 */ /* 0x000fe20008000000 */
[----:B------:R-:W-:Y:S01]  /*1830*/  ISETP.GE.AND P1, PT, R0, 0x1, PT ;  /* 0x000000010000780c */ /* 0x000fe20003f26270 */
[----:B------:R-:W-:Y:S02]  /*1840*/  UMOV UR6, UR8 ;  /* 0x0000000800067c82 */ /* 0x000fe40008000000 */
[----:B------:R-:W-:Y:S01]  /*1850*/  HGMMA.64x64x16.F32 R24, gdesc[UR4], RZ, !UPT, gsb0 ;  /* 0x00e00000041879f0 */ /* 0x000fe2000c0008ff */
[----:B------:R-:W-:Y:S02]  /*1860*/  UIADD3 UR4, UR9, 0x2, URZ ;  /* 0x0000000209047890 */ /* 0x000fe4000fffe03f */
[----:B------:R-:W-:Y:S01]  /*1870*/  UIADD3 UR6, UR8, 0x2, URZ ;  /* 0x0000000208067890 */ /* 0x000fe2000fffe03f */
[----:B------:R-:W-:Y:S01]  /*1880*/  UMOV UR5, 0x40000040 ;  /* 0x4000004000057882 */ /* 0x000fe20000000000 */
[----:B------:R-:W-:Y:S01]  /*1890*/  UMOV UR7, 0x40000040 ;  /* 0x4000004000077882 */ /* 0x000fe20000000000 */
[----:B------:R-:W-:-:S02]  /*18a0*/  WARPGROUP.DEPBAR.LE gsb0, 0x0 ;  /* 0x00008000000079c5 */ /* 0x000fc40000010000 */
[----:B------:R-:W-:-:S06]  /*18b0*/  WARPGROUP.ARRIVE ;  /* 0x00000000000079c5 */ /* 0x000fcc0000000000 */
[----:B------:R-:W-:Y:S01]  /*18c0*/  HGMMA.64x64x16.F32 R24, gdesc[UR4], R24, gsb0 ;  /* 0x00e00000041879f0 */ /* 0x000fe20008000818 */
[----:B------:R-:W-:Y:S02]  /*18d0*/  UIADD3 UR4, UR9, 0x4, URZ ;  /* 0x0000000409047890 */ /* 0x000fe4000fffe03f */
[----:B------:R-:W-:Y:S01]  /*18e0*/  UIADD3 UR6, UR8, 0x4, URZ ;  /* 0x0000000408067890 */ /* 0x000fe2000fffe03f */
[----:B------:R-:W-:Y:S01]  /*18f0*/  UMOV UR5, 0x40000040 ;  /* 0x4000004000057882 */ /* 0x000fe20000000000 */
[----:B------:R-:W-:Y:S01]  /*1900*/  UMOV UR7, 0x40000040 ;  /* 0x4000004000077882 */ /* 0x000fe20000000000 */
[----:B------:R-:W-:Y:S02]  /*1910*/  WARPGROUP.DEPBAR.LE gsb0, 0x0 ;  /* 0x00008000000079c5 */ /* 0x000fe40000010000 */
        /* <DEDUP_REMOVED lines=92> */
[----:B------:R-:W-:Y:S03]  /*1ee0*/  HGMMA.64x64x16.F32 R24, gdesc[UR4], R24, gsb0 ;  /* 0x00e00000041879f0 */ /* 0x000fe60008000818 */
[----:B------:R-:W-:Y:S02]  /*1ef0*/  WARPGROUP.DEPBAR.LE gsb0, 0x0 ;  /* 0x00008000000079c5 */ /* 0x000fe40000010000 */
[----:B------:R-:W-:Y:S05]  /*1f00*/  @!P1 BRA `(.L_x_21) ;  /* 0x0000000800609947 */ /* 0x000fea0003800000 */
[----:B------:R-:W-:Y:S01]  /*1f10*/  UIADD3 UR5, UR36, 0x1, URZ ;  /* 0x0000000124057890 */ /* 0x000fe2000fffe03f */
[----:B------:R-:W-:-:S03]  /*1f20*/  IMAD.U32 R0, RZ, RZ, UR42 ;  /* 0x0000002aff007e24 */ /* 0x000fc6000f8e00ff */
[----:B------:R-:W-:-:S04]  /*1f30*/  UISETP.NE.AND UP0, UPT, UR5, 0x3, UPT ;  /* 0x000000030500788c */ /* 0x000fc8000bf05270 */
[----:B------:R-:W-:Y:S02]  /*1f40*/  USEL UR4, URZ, 0x1, UP0 ;  /* 0x000000013f047887 */ /* 0x000fe40008000000 */
[----:B------:R-:W-:Y:S02]  /*1f50*/  USEL UR5, UR5, URZ, UP0 ;  /* 0x0000003f05057287 */ /* 0x000fe40008000000 */
[----:B------:R-:W-:-:S06]  /*1f60*/  ULOP3.LUT UR4, UR38, UR4, URZ, 0x3c, !UPT ;  /* 0x0000000426047292 */ /* 0x000fcc000f8e3c3f */
[----:B------:R-:W-:Y:S01]  /*1f70*/  IMAD.U32 R5, RZ, RZ, UR4 ;  /* 0x00000004ff057e24 */ /* 0x000fe2000f8e00ff */
[----:B------:R-:W-:-:S06]  /*1f80*/  UMOV UR4, UR36 ;  /* 0x0000002400047c82 */ /* 0x000fcc0008000000 */
.L_x_28:
[----:B01----:R-:W-:Y:S05]  /*1f90*/  @!P0 BRA `(.L_x_22) ;  /* 0x0000000000048947 */ /* 0x003fea0003800000 */
[----:B------:R-:W-:Y:S01]  /*1fa0*/  BPT.TRAP 0x1 ;  /* 0x000000040000795c */ /* 0x000fe20000300000 */
.L_x_22:
[----:B------:R-:W-:Y:S01]  /*1fb0*/  ULEA UR6, UR5, UR40, 0x3 ;  /* 0x0000002805067291 */ /* 0x000fe2000f8e183f */
[----:B------:R-:W-:-:S08]  /*1fc0*/  SHF.L.U32 R3, R5, 0x1f, RZ ;  /* 0x0000001f05037819 */ /* 0x000fd000000006ff */
[----:B------:R0:W1:Y:S01]  /*1fd0*/  SYNCS.PHASECHK.TRANS64.TRYWAIT P1, [UR6], R3 ;  /* 0x00000003ff0075a7 */ /* 0x0000620008020146 */
[----:B------:R-:W-:Y:S05]  /*1fe0*/  @!P0 BRA `(.L_x_23) ;  /* 0x0000000000048947 */ /* 0x000fea0003800000 */
[----:B------:R-:W-:Y:S01]  /*1ff0*/  BPT.TRAP 0x1 ;  /* 0x000000040000795c */ /* 0x000fe20000300000 */
.L_x_23:
[----:B-1----:R-:W-:Y:S05]  /*2000*/  @P1 BRA `(.L_x_24) ;  /* 0x0000000000081947 */ /* 0x002fea0003800000 */
[----:B------:R-:W1:Y:S02]  /*2010*/  SYNCS.PHASECHK.TRANS64.TRYWAIT P1, [UR6], R3 ;  /* 0x00000003ff0075a7 */ /* 0x000e640008020146 */
[----:B-1----:R-:W-:Y:S05]  /*2020*/  @!P1 BRA `(.L_x_25) ;  /* 0x0000004400449947 */ /* 0x002fea0003800000 */
.L_x_24:
[----:B------:R-:W-:Y:S01]  /*2030*/  ULEA UR6, UR5, UR47, 0xb ;  /* 0x0000002f05067291 */ /* 0x000fe2000f8e583f */
[----:B------:R-:W-:Y:S01]  /*2040*/  WARPGROUP.ARRIVE ;  /* 0x00000000000079c5 */ /* 0x000fe20000000000 */
[----:B------:R-:W-:Y:S01]  /*2050*/  ULEA UR7, UR5, UR46, 0xb ;  /* 0x0000002e05077291 */ /* 0x000fe2000f8e583f */
[----:B------:R-:W-:Y:S01]  /*2060*/  UMOV UR11, 0x40000040 ;  /* 0x40000040000b7882 */ /* 0x000fe20000000000 */
[----:B------:R-:W-:-:S03]  /*2070*/  UMOV UR9, 0x40000040 ;  /* 0x4000004000097882 */ /* 0x000fc60000000000 */
[----:B------:R-:W-:Y:S02]  /*2080*/  UMOV UR10, UR6 ;  /* 0x00000006000a7c82 */ /* 0x000fe40008000000 */
[----:B------:R-:W-:Y:S02]  /*2090*/  UMOV UR8, UR7 ;  /* 0x0000000700087c82 */ /* 0x000fe40008000000 */
[----:B------:R-:W-:Y:S01]  /*20a0*/  HGMMA.64x64x16.F32 R24, gdesc[UR8], R24, gsb0 ;  /* 0x00e00000081879f0 */ /* 0x000fe20008000818 */
        /* <DEDUP_REMOVED lines=107> */
[----:B------:R-:W-:Y:S01]  /*2760*/  BPT.TRAP 0x1 ;  /* 0x000000040000795c */ /* 0x000fe20000300000 */
.L_x_26:
[----:B------:R-:W-:Y:S01]  /*2770*/  ULEA UR6, UR4, UR40, 0x3 ;  /* 0x0000002804067291 */ /* 0x000fe2000f8e183f */
[----:B------:R-:W-:-:S03]  /*2780*/  ISETP.GT.U32.AND P1, PT, R23, 0x1, PT ;  /* 0x000000011700780c */ /* 0x000fc60003f24070 */
[----:B------:R-:W-:-:S04]  /*2790*/  UIADD3 UR6, UR6, 0x18, URZ ;  /* 0x0000001806067890 */ /* 0x000fc8000fffe03f */
[----:B------:R-:W-:-:S09]  /*27a0*/  UPRMT UR6, URZ, 0x654, UR6 ;  /* 0x000006543f067896 */ /* 0x000fd20008000006 */
[----:B------:R-:W-:Y:S01]  /*27b0*/  SYNCS.ARRIVE.TRANS64.RED.A1T0 RZ, [UR6], RZ ;  /* 0x000000ffffff79a7 */ /* 0x000fe20008100406 */
[----:B------:R-:W-:Y:S05]  /*27c0*/  @P1 BRA `(.L_x_27) ;  /* 0x0000000000041947 */ /* 0x000fea0003800000 */
[----:B------:R-:W-:Y:S01]  /*27d0*/  BPT.TRAP 0x1 ;  /* 0x000000040000795c */ /* 0x000fe20000300000 */
.L_x_27:
[----:B------:R-:W-:Y:S01]  /*27e0*/  UIADD3 UR5, UR5, 0x1, URZ ;  /* 0x0000000105057890 */ /* 0x000fe2000fffe03f */
[C---:B------:R-:W-:Y:S01]  /*27f0*/  ISETP.GT.AND P1, PT, R0.reuse, 0x1, PT ;  /* 0x000000010000780c */ /* 0x040fe20003f24270 */
[----:B------:R-:W-:Y:S01]  /*2800*/  UIADD3 UR4, UR4, 0x1, URZ ;  /* 0x0000000104047890 */ /* 0x000fe2000fffe03f */
[----:B------:R-:W-:Y:S01]  /*2810*/  VIADD R0, R0, 0xffffffff ;  /* 0xffffffff00007836 */ /* 0x000fe20000000000 */
[----:B------:R-:W-:Y:S02]  /*2820*/  UISETP.NE.AND UP0, UPT, UR5, 0x3, UPT ;  /* 0x000000030500788c */ /* 0x000fe4000bf05270 */
[----:B------:R-:W-:Y:S02]  /*2830*/  UISETP.NE.AND UP1, UPT, UR4, 0x3, UPT ;  /* 0x000000030400788c */ /* 0x000fe4000bf25270 */
[----:B------:R-:W-:Y:S02]  /*2840*/  USEL UR6, URZ, 0x1, UP0 ;  /* 0x000000013f067887 */ /* 0x000fe40008000000 */
[----:B------:R-:W-:-:S02]  /*2850*/  USEL UR5, UR5, URZ, UP0 ;  /* 0x0000003f05057287 */ /* 0x000fc40008000000 */
[----:B------:R-:W-:Y:S02]  /*2860*/  USEL UR4, UR4, URZ, UP1 ;  /* 0x0000003f04047287 */ /* 0x000fe40008800000 */
[----:B------:R-:W-:Y:S01]  /*2870*/  LOP3.LUT R5, R5, UR6, RZ, 0x3c, !PT ;  /* 0x0000000605057c12 */ /* 0x000fe2000f8e3cff */
[----:B------:R-:W-:Y:S09]  /*2880*/  @P1 BRA `(.L_x_28) ;  /* 0xfffffff400c01947 */ /* 0x000ff2000383ffff */
.L_x_21:
[----:B------:R-:W2:Y:S01]  /*2890*/  LDC R0, c[0x0][0x28c] ;  /* 0x0000a300ff007b82 */ /* 0x000ea20000000800 */
[----:B01----:R-:W-:-:S04]  /*28a0*/  IMAD.U32 R3, RZ, RZ, UR44 ;  /* 0x0000002cff037e24 */ /* 0x003fc8000f8e00ff */
[----:B------:R0:W-:Y:S01]  /*28b0*/  SYNCS.ARRIVE.TRANS64.A1T0 RZ, [R3+UR41], RZ ;  /* 0x000000ff03ff79a7 */ /* 0x0001e20008100029 */
[----:B--2---:R-:W-:-:S13]  /*28c0*/  ISETP.GE.AND P1, PT, R0, 0x1, PT ;  /* 0x000000010000780c */ /* 0x004fda0003f26270 */
[----:B0-----:R-:W-:Y:S05]  /*28d0*/  @!P1 BRA `(.L_x_29) ;  /* 0x0000000000349947 */ /* 0x001fea0003800000 */
[----:B------:R-:W-:Y:S05]  /*28e0*/  @!P0 BRA `(.L_x_30) ;  /* 0x0000000000048947 */ /* 0x000fea0003800000 */
[----:B------:R-:W-:Y:S01]  /*28f0*/  BPT.TRAP 0x1 ;  /* 0x000000040000795c */ /* 0x000fe20000300000 */
.L_x_30:
[----:B------:R-:W-:Y:S01]  /*2900*/  UIADD3 UR6, UR36, UR42, URZ ;  /* 0x0000002a24067290 */ /* 0x000fe2000fffe03f */
[----:B------:R-:W-:-:S03]  /*2910*/  ISETP.GT.U32.AND P0, PT, R23, 0x1, PT ;  /* 0x000000011700780c */ /* 0x000fc60003f04070 */
[----:B------:R-:W-:-:S04]  /*2920*/  UIMAD.WIDE.U32 UR4, UR6, -0x55555555, URZ ;  /* 0xaaaaaaab060478a5 */ /* 0x000fc8000f8e003f */
[----:B------:R-:W-:-:S04]  /*2930*/  USHF.R.U32.HI UR4, URZ, 0x1, UR5 ;  /* 0x000000013f047899 */ /* 0x000fc80008011605 */
[----:B------:R-:W-:-:S04]  /*2940*/  UIMAD UR6, UR4, -0x3, UR6 ;  /* 0xfffffffd040678a4 */ /* 0x000fc8000f8e0206 */
[----:B------:R-:W-:-:S04]  /*2950*/  ULEA UR6, UR6, UR40, 0x3 ;  /* 0x0000002806067291 */ /* 0x000fc8000f8e183f */
[----:B------:R-:W-:-:S04]  /*2960*/  UIADD3 UR6, UR6, 0x18, URZ ;  /* 0x0000001806067890 */ /* 0x000fc8000fffe03f */
[----:B------:R-:W-:-:S09]  /*2970*/  UPRMT UR6, URZ, 0x654, UR6 ;  /* 0x000006543f067896 */ /* 0x000fd20008000006 */
[----:B------:R-:W-:Y:S01]  /*2980*/  SYNCS.ARRIVE.TRANS64.RED.A1T0 RZ, [UR6], RZ ;  /* 0x000000ffffff79a7 */ /* 0x000fe20008100406 */
[----:B------:R-:W-:Y:S05]  /*2990*/  @P0 BRA `(.L_x_29) ;  /* 0x0000000000040947 */ /* 0x000fea0003800000 */
[----:B------:R-:W-:Y:S01]  /*29a0*/  BPT.TRAP 0x1 ;  /* 0x000000040000795c */ /* 0x000fe20000300000 */
.L_x_29:
[----:B------:R-:W-:Y:S01]  /*29b0*/  SHF.L.U32 R0, R73, 0x1f, RZ ;  /* 0x0000001f49007819 */ /* 0x000fe200000006ff */
[----:B------:R-:W-:Y:S01]  /*29c0*/  UIADD3 UR36, UR36, UR39, URZ ;  /* 0x0000002724247290 */ /* 0x000fe2000fffe03f */
[----:B------:R-:W-:Y:S01]  /*29d0*/  SHF.R.S32.HI R9, RZ, 0x1f, R19 ;  /* 0x0000001fff097819 */ /* 0x000fe20000011413 */
[----:B------:R-:W-:Y:S01]  /*29e0*/  UISETP.GE.U32.AND UP1, UPT, UR39, 0x3, UPT ;  /* 0x000000032700788c */ /* 0x000fe2000bf26070 */
[----:B------:R-:W0:Y:S01]  /*29f0*/  SYNCS.PHASECHK.TRANS64.TRYWAIT P0, [UR43+0x8], R0 ;  /* 0x00000800ff0075a7 */ /* 0x000e22000800016b */
[----:B------:R-:W-:-:S04]  /*2a00*/  UISETP.GT.U32.AND UP0, UPT, UR36, 0x2, UPT ;  /* 0x000000022400788c */ /* 0x000fc8000bf04070 */
[----:B------:R-:W-:-:S04]  /*2a10*/  UISETP.LT.U32.AND UP0, UPT, UR39, 0x3, UP0 ;  /* 0x000000032700788c */ /* 0x000fc80008701070 */
[----:B------:R-:W-:Y:S02]  /*2a20*/  USEL UR6, URZ, 0x1, !UP0 ;  /* 0x000000013f067887 */ /* 0x000fe4000c000000 */
[----:B------:R-:W-:Y:S02]  /*2a30*/  @UP1 UIMAD.WIDE.U32 UR4, UR36, -0x55555555, URZ ;  /* 0xaaaaaaab240418a5 */ /* 0x000fe4000f8e003f */
[----:B------:R-:W-:Y:S02]  /*2a40*/  ULOP3.LUT UR38, UR38, UR6, URZ, 0x3c, !UPT ;  /* 0x0000000626267292 */ /* 0x000fe4000f8e3c3f */
[----:B------:R-:W-:-:S04]  /*2a50*/  @UP1 USHF.R.U32.HI UR4, URZ, 0x1, UR5 ;  /* 0x000000013f041899 */ /* 0x000fc80008011605 */
[----:B------:R-:W-:Y:S01]  /*2a60*/  @UP1 ULOP3.LUT UR38, UR38, 0x1, UR4, 0x78, !UPT ;  /* 0x0000000126261892 */ /* 0x000fe2000f8e7804 */
[----:B0-----:R-:W-:Y:S11]  /*2a70*/  @!P0 BRA `(.L_x_31) ;  /* 0x0000003800c88947 */ /* 0x001ff60003800000 */
.L_x_120:
[----:B------:R-:W-:Y:S01]  /*2a80*/  ULDC.64 UR4, c[0x0][0x5d0] ;  /* 0x0001740000047ab9 */ /* 0x000fe20000000a00 */
[----:B------:R-:W-:Y:S01]  /*2a90*/  ULDC UR6, c[0x0][0x284] ;  /* 0x0000a10000067ab9 */ /* 0x000fe20000000800 */
[----:B0-----:R-:W-:Y:S02]  /*2aa0*/  IMAD R0, R9, UR4, RZ ;  /* 0x0000000409007c24 */ /* 0x001fe4000f8e02ff */
[----:B------:R-:W-:Y:S02]  /*2ab0*/  IMAD.SHL.U32 R12, R18, 0x40, RZ ;  /* 0x00000040120c7824 */ /* 0x000fe400078e00ff */
[C---:B------:R-:W-:Y:S02]  /*2ac0*/  IMAD R3, R19.reuse, UR5, R0 ;  /* 0x0000000513037c24 */ /* 0x040fe4000f8e0200 */
[----:B------:R-:W-:Y:S01]  /*2ad0*/  IMAD.SHL.U32 R0, R22, 0x40, RZ ;  /* 0x0000004016007824 */ /* 0x000fe200078e00ff */
[----:B------:R-:W-:Y:S01]  /*2ae0*/  SHF.R.S32.HI R13, RZ, 0x1f, R12 ;  /* 0x0000001fff0d7819 */ /* 0x000fe2000001140c */
[----:B------:R-:W-:Y:S01]  /*2af0*/  IMAD.WIDE.U32 R4, R19, UR4, R60 ;  /* 0x0000000413047c25 */ /* 0x000fe2000f8e003c */
[----:B------:R-:W-:-:S02]  /*2b00*/  ULDC.64 UR4, c[0x0][0x5c8] ;  /* 0x0001720000047ab9 */ /* 0x000fc40000000a00 */
[----:B------:R-:W-:Y:S01]  /*2b10*/  ISETP.GE.AND P0, PT, R0, UR6, PT ;  /* 0x0000000600007c0c */ /* 0x000fe2000bf06270 */
[----:B------:R-:W-:Y:S01]  /*2b20*/  ULDC UR6, c[0x0][0x288] ;  /* 0x0000a20000067ab9 */ /* 0x000fe20000000800 */
[----:B------:R-:W-:Y:S01]  /*2b30*/  IADD3 R4, P1, R12, R4, RZ ;  /* 0x000000040c047210 */ /* 0x000fe20007f3e0ff */
[----:B------:R-:W-:Y:S01]  /*2b40*/  IMAD.WIDE R20, R22, 0x40, R58 ;  /* 0x0000004016147825 */ /* 0x000fe200078e023a */
[----:B------:R-:W-:Y:S02]  /*2b50*/  ISETP.GE.OR P0, PT, R12, UR6, P0 ;  /* 0x000000060c007c0c */ /* 0x000fe40008706670 */
[----:B------:R-:W-:Y:S01]  /*2b60*/  IADD3.X R5, R13, R5, R3, P1, !PT ;  /* 0x000000050d057210 */ /* 0x000fe20000ffe403 */
[----:B------:R-:W-:-:S04]  /*2b70*/  IMAD R7, R21, UR4, RZ ;  /* 0x0000000415077c24 */ /* 0x000fc8000f8e02ff */
[C---:B------:R-:W-:Y:S02]  /*2b80*/  IMAD R7, R20.reuse, UR5, R7 ;  /* 0x0000000514077c24 */ /* 0x040fe4000f8e0207 */
[----:B------:R-:W-:-:S04]  /*2b90*/  IMAD.WIDE.U32 R70, R20, UR4, R4 ;  /* 0x0000000414467c25 */ /* 0x000fc8000f8e0004 */
[----:B------:R-:W-:Y:S05]  /*2ba0*/  @P0 BRA `(.L_x_32) ;  /* 0x0000002000580947 */ /* 0x000fea0003800000 */
[----:B-----5:R-:W-:Y:S01]  /*2bb0*/  FSETP.NEU.AND P0, PT, R57, RZ, PT ;  /* 0x000000ff3900720b */ /* 0x020fe20003f0d000 */
[----:B------:R-:W-:Y:S01]  /*2bc0*/  IMAD.IADD R22, R65, 0x1, -R12 ;  /* 0x0000000141167824 */ /* 0x000fe200078e0a0c */
[----:B------:R-:W-:Y:S01]  /*2bd0*/  BSSY B0, `(.L_x_32) ;  /* 0x0000213000007945 */ /* 0x000fe20003800000 */
[----:B------:R-:W-:Y:S02]  /*2be0*/  IMAD.IADD R0, R69, 0x1, -R0 ;  /* 0x0000000145007824 */ /* 0x000fe400078e0a00 */
[----:B------:R-:W-:Y:S01]  /*2bf0*/  IMAD.IADD R7, R71, 0x1, R7 ;  /* 0x0000000147077824 */ /* 0x000fe200078e0207 */
[----:B------:R-:W-:-:S04]  /*2c00*/  ISETP.GT.AND P2, PT, R22, RZ, PT ;  /* 0x000000ff1600720c */ /* 0x000fc80003f44270 */
[----:B------:R-:W-:-:S03]  /*2c10*/  ISETP.GT.AND P1, PT, R0, RZ, P2 ;  /* 0x000000ff0000720c */ /* 0x000fc60001724270 */
[----:B------:R-:W-:Y:S10]  /*2c20*/  @!P0 BRA `(.L_x_33) ;  /* 0x0000001400dc8947 */ /* 0x000ff40003800000 */
[----:B------:R-:W0:Y:S01]  /*2c30*/  LDC.64 R74, c[0x0][0x5b8] ;  /* 0x00016e00ff4a7b82 */ /* 0x000e220000000a00 */
[----:B------:R-:W-:-:S07]  /*2c40*/  ULDC.64 UR4, c[0x0][0x5c0] ;  /* 0x0001700000047ab9 */ /* 0x000fce0000000a00 */
[----:B------:R-:W1:Y:S08]  /*2c50*/  LDC.64 R76, c[0x0][0x5b0] ;  /* 0x00016c00ff4c7b82 */ /* 0x000e700000000a00 */
[----:B------:R-:W2:Y:S01]  /*2c60*/  LDC.64 R78, c[0x0][0x5a8] ;  /* 0x00016a00ff4e7b82 */ /* 0x000ea20000000a00 */
[-C--:B0-----:R-:W-:Y:S02]  /*2c70*/  IMAD R6, R9, R74.reuse, RZ ;  /* 0x0000004a09067224 */ /* 0x081fe400078e02ff */
[----:B------:R-:W-:-:S04]  /*2c80*/  IMAD.WIDE.U32 R4, R19, R74, R60 ;  /* 0x0000004a13047225 */ /* 0x000fc800078e003c */
[----:B------:R-:W-:Y:S01]  /*2c90*/  IMAD R71, R19, R75, R6 ;  /* 0x0000004b13477224 */ /* 0x000fe200078e0206 */
[----:B------:R-:W-:Y:S01]  /*2ca0*/  IADD3 R8, P0, R12, R4, RZ ;  /* 0x000000040c087210 */ /* 0x000fe20007f1e0ff */
[----:B-1----:R-:W-:-:S03]  /*2cb0*/  IMAD R3, R21, R76, RZ ;  /* 0x0000004c15037224 */ /* 0x002fc600078e02ff */
[----:B------:R-:W-:Y:S01]  /*2cc0*/  IADD3.X R9, R13, R5, R71, P0, !PT ;  /* 0x000000050d097210 */ /* 0x000fe200007fe447 */
[C---:B------:R-:W-:Y:S02]  /*2cd0*/  IMAD R75, R20.reuse, R77, R3 ;  /* 0x0000004d144b7224 */ /* 0x040fe400078e0203 */
[----:B------:R-:W-:-:S04]  /*2ce0*/  IMAD.WIDE.U32 R4, R20, R76, R8 ;  /* 0x0000004c14047225 */ /* 0x000fc800078e0008 */
[----:B------:R-:W-:Y:S01]  /*2cf0*/  IMAD.IADD R3, R5, 0x1, R75 ;  /* 0x0000000105037824 */ /* 0x000fe200078e024b */
[----:B--2---:R-:W-:-:S04]  /*2d00*/  LEA R10, P0, R4, R78, 0x1 ;  /* 0x0000004e040a7211 */ /* 0x004fc800078008ff */
[----:B------:R-:W-:-:S05]  /*2d10*/  LEA.HI.X R11, R4, R79, R3, 0x1, P0 ;  /* 0x0000004f040b7211 */ /* 0x000fca00000f0c03 */
[----:B------:R-:W2:Y:S01]  /*2d20*/  @P1 LDG.E.LTC128B.U16 R3, desc[UR48][R10.64] ;  /* 0x000000300a031981 */ /* 0x000ea2000c1e1520 */
[----:B------:R-:W-:Y:S01]  /*2d30*/  IMAD.WIDE.U32 R4, R20, R76, R12 ;  /* 0x0000004c14047225 */ /* 0x000fe200078e000c */
[----:B------:R-:W-:Y:S02]  /*2d40*/  BSSY B1, `(.L_x_34) ;  /* 0x0000015000017945 */ /* 0x000fe40003800000 */
[----:B------:R-:W-:-:S04]  /*2d50*/  IADD3 R14, P0, R60, R4, RZ ;  /* 0x000000043c0e7210 */ /* 0x000fc80007f1e0ff */
[----:B------:R-:W-:Y:S02]  /*2d60*/  IADD3.X R15, R61, R75, R5, P0, !PT ;  /* 0x0000004b3d0f7210 */ /* 0x000fe400007fe405 */
[----:B------:R-:W-:Y:S01]  /*2d70*/  LEA R6, P0, R70, UR4, 0x1 ;  /* 0x0000000446067c11 */ /* 0x000fe2000f8008ff */
[----:B------:R-:W-:-:S03]  /*2d80*/  IMAD.WIDE.U32 R14, R19, R74, R14 ;  /* 0x0000004a130e7225 */ /* 0x000fc600078e000e */
[----:B------:R-:W-:Y:S02]  /*2d90*/  LEA.HI.X R7, R70, UR5, R7, 0x1, P0 ;  /* 0x0000000546077c11 */ /* 0x000fe400080f0c07 */
[----:B------:R-:W-:-:S04]  /*2da0*/  ISETP.GT.AND P0, PT, R22, 0x1, PT ;  /* 0x000000011600780c */ /* 0x000fc80003f04270 */
[----:B------:R-:W-:Y:S01]  /*2db0*/  ISETP.GT.AND P3, PT, R0, RZ, P0 ;  /* 0x000000ff0000720c */ /* 0x000fe20000764270 */
[----:B--2---:R-:W-:-:S05]  /*2dc0*/  HADD2.F32 R4, -RZ, R3.H0_H0 ;  /* 0x20000003ff047230 */ /* 0x004fca0000004100 */
[----:B------:R-:W-:Y:S01]  /*2dd0*/  FMUL R5, R4, R57 ;  /* 0x0000003904057220 */ /* 0x000fe20000400000 */
[----:B------:R-:W-:-:S03]  /*2de0*/  LEA R4, P4, R14, R78, 0x1 ;  /* 0x0000004e0e047211 */ /* 0x000fc600078808ff */
[----:B------:R-:W-:-:S05]  /*2df0*/  FFMA R5, R24, R56, R5 ;  /* 0x0000003818057223 */ /* 0x000fca0000000005 */
[----:B------:R-:W-:Y:S01]  /*2e00*/  F2FP.F16.F32.PACK_AB R10, RZ, R5 ;  /* 0x00000005ff0a723e */ /* 0x000fe200000000ff */
[----:B------:R-:W-:-:S03]  /*2e10*/  IMAD.IADD R5, R71, 0x1, R15 ;  /* 0x0000000147057824 */ /* 0x000fc600078e020f */
[----:B------:R-:W-:Y:S01]  /*2e20*/  PRMT R11, R10, 0x7610, R11 ;  /* 0x000076100a0b7816 */ /* 0x000fe2000000000b */
[----:B------:R-:W-:Y:S01]  /*2e30*/  IMAD.SHL.U32 R10, R76, 0x8, RZ ;  /* 0x000000084c0a7824 */ /* 0x000fe200078e00ff */
[----:B------:R-:W-:-:S03]  /*2e40*/  LEA.HI.X R5, R14, R79, R5, 0x1, P4 ;  /* 0x0000004f0e057211 */ /* 0x000fc600020f0c05 */
[----:B------:R0:W-:Y:S02]  /*2e50*/  @P1 STG.E.U16 desc[UR48][R6.64], R11 ;  /* 0x0000000b06001986 */ /* 0x0001e4000c101530 */
[----:B0-----:R-:W-:Y:S01]  /*2e60*/  SHF.L.U64.HI R11, R76, 0x3, R77 ;  /* 0x000000034c0b7819 */ /* 0x001fe2000001024d */
[----:B------:R-:W-:Y:S06]  /*2e70*/  @!P3 BRA `(.L_x_35) ;  /* 0x000000000004b947 */ /* 0x000fec0003800000 */
[----:B------:R0:W5:Y:S02]  /*2e80*/  LDG.E.LTC128B.U16 R3, desc[UR48][R4.64+0x2] ;  /* 0x0000023004037981 */ /* 0x000164000c1e1520 */
.L_x_35:
[----:B------:R-:W-:Y:S05]  /*2e90*/  BSYNC B1 ;  /* 0x0000000000017941 */ /* 0x000fea0003800000 */
.L_x_34:
[----:B-----5:R-:W-:Y:S01]  /*2ea0*/  HADD2.F32 R14, -RZ, R3.H0_H0 ;  /* 0x20000003ff0e7230 */ /* 0x020fe20000004100 */
[----:B------:R-:W-:Y:S01]  /*2eb0*/  ISETP.GT.AND P2, PT, R0, 0x8, P2 ;  /* 0x000000080000780c */ /* 0x000fe20001744270 */
[----:B------:R-:W-:Y:S01]  /*2ec0*/  IMAD.WIDE.U32 R10, R20, R76, R10 ;  /* 0x0000004c140a7225 */ /* 0x000fe200078e000a */
[----:B------:R-:W-:-:S03]  /*2ed0*/  PRMT R18, R3, 0x7610, R18 ;  /* 0x0000761003127816 */ /* 0x000fc60000000012 */
[----:B------:R-:W-:Y:S01]  /*2ee0*/  FMUL R14, R14, R57 ;  /* 0x000000390e0e7220 */ /* 0x000fe20000400000 */
[----:B------:R-:W-:Y:S01]  /*2ef0*/  IMAD.IADD R75, R75, 0x1, R11 ;  /* 0x000000014b4b7824 */ /* 0x000fe200078e020b */
[----:B------:R-:W-:Y:S02]  /*2f00*/  IADD3 R8, P1, R8, R10, RZ ;  /* 0x0000000a08087210 */ /* 0x000fe40007f3e0ff */
[----:B------:R-:W-:-:S03]  /*2f10*/  FFMA R25, R25, R56, R14 ;  /* 0x0000003819197223 */ /* 0x000fc6000000000e */
[----:B------:R-:W-:Y:S01]  /*2f20*/  IMAD.X R9, R75, 0x1, R9, P1 ;  /* 0x000000014b097824 */ /* 0x000fe200008e0609 */
[C---:B------:R-:W-:Y:S02]  /*2f30*/  LEA R14, P1, R8.reuse, R78, 0x1 ;  /* 0x0000004e080e7211 */ /* 0x040fe400078208ff */
[----:B------:R-:W-:Y:S02]  /*2f40*/  F2FP.F16.F32.PACK_AB R25, RZ, R25 ;  /* 0x00000019ff19723e */ /* 0x000fe400000000ff */
[----:B------:R-:W-:-:S03]  /*2f50*/  LEA.HI.X R15, R8, R79, R9, 0x1, P1 ;  /* 0x0000004f080f7211 */ /* 0x000fc600008f0c09 */
[----:B------:R1:W-:Y:S04]  /*2f60*/  @P3 STG.E.U16 desc[UR48][R6.64+0x2], R25 ;  /* 0x0000021906003986 */ /* 0x0003e8000c101530 */
[----:B------:R-:W2:Y:S01]  /*2f70*/  @P2 LDG.E.LTC128B.U16 R18, desc[UR48][R14.64] ;  /* 0x000000300e122981 */ /* 0x000ea2000c1e1520 */
[----:B------:R-:W-:Y:S01]  /*2f80*/  IADD3 R12, P1, P3, R60, R10, R12 ;  /* 0x0000000a3c0c7210 */ /* 0x000fe20007b3e00c */
[----:B------:R-:W-:Y:S01]  /*2f90*/  BSSY B1, `(.L_x_36) ;  /* 0x0000011000017945 */ /* 0x000fe20003800000 */
[C---:B------:R-:W-:Y:S02]  /*2fa0*/  SHF.L.U64.HI R11, R62.reuse, 0x1, R63 ;  /* 0x000000013e0b7819 */ /* 0x040fe4000001023f */
[----:B------:R-:W-:Y:S02]  /*2fb0*/  IADD3.X R13, R61, R75, R13, P1, P3 ;  /* 0x0000004b3d0d7210 */ /* 0x000fe40000fe640d */
[----:B------:R-:W-:-:S02]  /*2fc0*/  LEA R10, P1, R62, R6, 0x1 ;  /* 0x000000063e0a7211 */ /* 0x000fc400078208ff */
[----:B------:R-:W-:Y:S01]  /*2fd0*/  ISETP.GT.AND P0, PT, R0, 0x8, P0 ;  /* 0x000000080000780c */ /* 0x000fe20000704270 */
[----:B------:R-:W-:-:S04]  /*2fe0*/  IMAD.WIDE.U32 R12, R19, R74, R12 ;  /* 0x0000004a130c7225 */ /* 0x000fc800078e000c */
[----:B------:R-:W-:Y:S02]  /*2ff0*/  IMAD.X R11, R11, 0x1, R7, P1 ;  /* 0x000000010b0b7824 */ /* 0x000fe400008e0607 */
[----:B------:R-:W-:Y:S02]  /*3000*/  IMAD.IADD R9, R71, 0x1, R13 ;  /* 0x0000000147097824 */ /* 0x000fe400078e020d */
[----:B--2---:R-:W-:-:S05]  /*3010*/  HADD2.F32 R8, -RZ, R18.H0_H0 ;  /* 0x20000012ff087230 */ /* 0x004fca0000004100 */
[----:B------:R-:W-:Y:S01]  /*3020*/  FMUL R3, R8, R57 ;  /* 0x0000003908037220 */ /* 0x000fe20000400000 */
[----:B------:R-:W-:-:S03]  /*3030*/  LEA R8, P3, R12, R78, 0x1 ;  /* 0x0000004e0c087211 */ /* 0x000fc600078608ff */
[----:B------:R-:W-:Y:S01]  /*3040*/  FFMA R3, R26, R56, R3 ;  /* 0x000000381a037223 */ /* 0x000fe20000000003 */
[----:B------:R-:W-:-:S04]  /*3050*/  LEA.HI.X R9, R12, R79, R9, 0x1, P3 ;  /* 0x0000004f0c097211 */ /* 0x000fc800018f0c09 */
[----:B------:R-:W-:-:S05]  /*3060*/  F2FP.F16.F32.PACK_AB R3, RZ, R3 ;  /* 0x00000003ff03723e */ /* 0x000fca00000000ff */
[----:B------:R1:W-:Y:S01]  /*3070*/  @P2 STG.E.U16 desc[UR48][R10.64], R3 ;  /* 0x000000030a002986 */ /* 0x0003e2000c101530 */
[----:B------:R-:W-:Y:S05]  /*3080*/  @!P0 BRA `(.L_x_37) ;  /* 0x0000000000048947 */ /* 0x000fea0003800000 */
[----:B------:R2:W5:Y:S02]  /*3090*/  LDG.E.LTC128B.U16 R18, desc[UR48][R8.64+0x2] ;  /* 0x0000023008127981 */ /* 0x000564000c1e1520 */
.L_x_37:
[----:B------:R-:W-:Y:S05]  /*30a0*/  BSYNC B1 ;  /* 0x0000000000017941 */ /* 0x000fea0003800000 */
.L_x_36:
[----:B-----5:R-:W-:Y:S01]  /*30b0*/  HADD2.F32 R12, -RZ, R18.H0_H0 ;  /* 0x20000012ff0c7230 */ /* 0x020fe20000004100 */
[----:B------:R-:W-:Y:S01]  /*30c0*/  ISETP.GT.AND P1, PT, R22, 0x8, PT ;  /* 0x000000081600780c */ /* 0x000fe20003f24270 */
[----:B------:R-:W-:Y:S03]  /*30d0*/  BSSY B1, `(.L_x_38) ;  /* 0x0000008000017945 */ /* 0x000fe60003800000 */
[----:B------:R-:W-:Y:S01]  /*30e0*/  FMUL R12, R12, R57 ;  /* 0x000000390c0c7220 */ /* 0x000fe20000400000 */
[----:B------:R-:W-:-:S03]  /*30f0*/  ISETP.GT.AND P2, PT, R0, RZ, P1 ;  /* 0x000000ff0000720c */ /* 0x000fc60000f44270 */
[----:B------:R-:W-:-:S05]  /*3100*/  FFMA R12, R27, R56, R12 ;  /* 0x000000381b0c7223 */ /* 0x000fca000000000c */
[----:B------:R-:W-:-:S05]  /*3110*/  F2FP.F16.F32.PACK_AB R12, RZ, R12 ;  /* 0x0000000cff0c723e */ /* 0x000fca00000000ff */
[----:B------:R3:W-:Y:S01]  /*3120*/  @P0 STG.E.U16 desc[UR48][R10.64+0x2], R12 ;  /* 0x0000020c0a000986 */ /* 0x0007e2000c101530 */
[----:B------:R-:W-:Y:S05]  /*3130*/  @!P2 BRA `(.L_x_39) ;  /* 0x000000000004a947 */ /* 0x000fea0003800000 */
[----:B------:R4:W5:Y:S02]  /*3140*/  LDG.E.LTC128B.U16 R18, desc[UR48][R4.64+0x10] ;  /* 0x0000103004127981 */ /* 0x000964000c1e1520 */
.L_x_39:
[----:B------:R-:W-:Y:S05]  /*3150*/  BSYNC B1 ;  /* 0x0000000000017941 */ /* 0x000fea0003800000 */
.L_x_38:
[----:B---3-5:R-:W-:Y:S01]  /*3160*/  HADD2.F32 R12, -RZ, R18.H0_H0 ;  /* 0x20000012ff0c7230 */ /* 0x028fe20000004100 */
[----:B------:R-:W-:Y:S01]  /*3170*/  ISETP.GT.AND P0, PT, R22, 0x9, PT ;  /* 0x000000091600780c */ /* 0x000fe20003f04270 */
[----:B------:R-:W-:Y:S03]  /*3180*/  BSSY B1, `(.L_x_40) ;  /* 0x0000008000017945 */ /* 0x000fe60003800000 */
[----:B-1----:R-:W-:Y:S01]  /*3190*/  FMUL R3, R12, R57 ;  /* 0x000000390c037220 */ /* 0x002fe20000400000 */
[----:B------:R-:W-:-:S03]  /*31a0*/  ISETP.GT.AND P3, PT, R0, RZ, P0 ;  /* 0x000000ff0000720c */ /* 0x000fc60000764270 */
[----:B------:R-:W-:-:S05]  /*31b0*/  FFMA R3, R28, R56, R3 ;  /* 0x000000381c037223 */ /* 0x000fca0000000003 */
[----:B------:R-:W-:-:S05]  /*31c0*/  F2FP.F16.F32.PACK_AB R3, RZ, R3 ;  /* 0x00000003ff03723e */ /* 0x000fca00000000ff */
[----:B------:R1:W-:Y:S01]  /*31d0*/  @P2 STG.E.U16 desc[UR48][R6.64+0x10], R3 ;  /* 0x0000100306002986 */ /* 0x0003e2000c101530 */
[----:B------:R-:W-:Y:S05]  /*31e0*/  @!P3 BRA `(.L_x_41) ;  /* 0x000000000004b947 */ /* 0x000fea0003800000 */
[----:B------:R3:W5:Y:S02]  /*31f0*/  LDG.E.LTC128B.U16 R18, desc[UR48][R4.64+0x12] ;  /* 0x0000123004127981 */ /* 0x000764000c1e1520 */
.L_x_41:
[----:B------:R-:W-:Y:S05]  /*3200*/  BSYNC B1 ;  /* 0x0000000000017941 */ /* 0x000fea0003800000 */
.L_x_40:
[----:B-----5:R-:W-:Y:S01]  /*3210*/  HADD2.F32 R12, -RZ, R18.H0_H0 ;  /* 0x20000012ff0c7230 */ /* 0x020fe20000004100 */
[----:B------:R-:W-:Y:S01]  /*3220*/  ISETP.GT.AND P1, PT, R0, 0x8, P1 ;  /* 0x000000080000780c */ /* 0x000fe20000f24270 */
[----:B------:R-:W-:Y:S03]  /*3230*/  BSSY B1, `(.L_x_42) ;  /* 0x0000007000017945 */ /* 0x000fe60003800000 */
[----:B------:R-:W-:-:S04]  /*3240*/  FMUL R12, R12, R57 ;  /* 0x000000390c0c7220 */ /* 0x000fc80000400000 */
[----:B------:R-:W-:-:S05]  /*3250*/  FFMA R12, R29, R56, R12 ;  /* 0x000000381d0c7223 */ /* 0x000fca000000000c */
[----:B------:R-:W-:-:S05]  /*3260*/  F2FP.F16.F32.PACK_AB R12, RZ, R12 ;  /* 0x0000000cff0c723e */ /* 0x000fca00000000ff */
[----:B------:R0:W-:Y:S01]  /*3270*/  @P3 STG.E.U16 desc[UR48][R6.64+0x12], R12 ;  /* 0x0000120c06003986 */ /* 0x0001e2000c101530 */
[----:B------:R-:W-:Y:S05]  /*3280*/  @!P1 BRA `(.L_x_43) ;  /* 0x0000000000049947 */ /* 0x000fea0003800000 */
[----:B------:R0:W5:Y:S02]  /*3290*/  LDG.E.LTC128B.U16 R18, desc[UR48][R8.64+0x10] ;  /* 0x0000103008127981 */ /* 0x000164000c1e1520 */
.L_x_43:
[----:B------:R-:W-:Y:S05]  /*32a0*/  BSYNC B1 ;  /* 0x0000000000017941 */ /* 0x000fea0003800000 */
.L_x_42:
[----:B0----5:R-:W-:Y:S01]  /*32b0*/  HADD2.F32 R12, -RZ, R18.H0_H0 ;  /* 0x20000012ff0c7230 */ /* 0x021fe20000004100 */
[----:B------:R-:W-:Y:S01]  /*32c0*/  ISETP.GT.AND P0, PT, R0, 0x8, P0 ;  /* 0x000000080000780c */ /* 0x000fe20000704270 */
[----:B------:R-:W-:Y:S03]  /*32d0*/  BSSY B1, `(.L_x_44) ;  /* 0x0000007000017945 */ /* 0x000fe60003800000 */
[----:B-1----:R-:W-:-:S04]  /*32e0*/  FMUL R3, R12, R57 ;  /* 0x000000390c037220 */ /* 0x002fc80000400000 */
[----:B------:R-:W-:-:S05]  /*32f0*/  FFMA R3, R30, R56, R3 ;  /* 0x000000381e037223 */ /* 0x000fca0000000003 */
[----:B------:R-:W-:-:S05]  /*3300*/  F2FP.F16.F32.PACK_AB R3, RZ, R3 ;  /* 0x00000003ff03723e */ /* 0x000fca00000000ff */
[----:B------:R0:W-:Y:S01]  /*3310*/  @P1 STG.E.U16 desc[UR48][R10.64+0x10], R3 ;  /* 0x000010030a001986 */ /* 0x0001e2000c101530 */
[----:B------:R-:W-:Y:S05]  /*3320*/  @!P0 BRA `(.L_x_45) ;  /* 0x0000000000048947 */ /* 0x000fea0003800000 */
[----:B------:R1:W5:Y:S02]  /*3330*/  LDG.E.LTC128B.U16 R18, desc[UR48][R8.64+0x12] ;  /* 0x0000123008127981 */ /* 0x000364000c1e1520 */
.L_x_45:
[----:B------:R-:W-:Y:S05]  /*3340*/  BSYNC B1 ;  /* 0x0000000000017941 */ /* 0x000fea0003800000 */
.L_x_44:
        /* <DEDUP_REMOVED lines=10> */
.L_x_47:
[----:B------:R-:W-:Y:S05]  /*33f0*/  BSYNC B1 ;  /* 0x0000000000017941 */ /* 0x000fea0003800000 */
.L_x_46:
[----:B0----5:R-:W-:Y:S01]  /*3400*/  HADD2.F32 R12, -RZ, R18.H0_H0 ;  /* 0x20000012ff0c7230 */ /* 0x021fe20000004100 */
        /* <DEDUP_REMOVED lines=9> */
.L_x_49:
[----:B------:R-:W-:Y:S05]  /*34a0*/  BSYNC B1 ;  /* 0x0000000000017941 */ /* 0x000fea0003800000 */
.L_x_48:
        /* <DEDUP_REMOVED lines=9> */
.L_x_51:
[----:B------:R-:W-:Y:S05]  /*3540*/  BSYNC B1 ;  /* 0x0000000000017941 */ /* 0x000fea0003800000 */
.L_x_50:
[----:B0----5:R-:W-:Y:S01]  /*3550*/  HADD2.F32 R12, -RZ, R18.H0_H0 ;  /* 0x20000012ff0c7230 */ /* 0x021fe20000004100 */
        /* <DEDUP_REMOVED lines=8> */
.L_x_53:
[----:B------:R-:W-:Y:S05]  /*35e0*/  BSYNC B1 ;  /* 0x0000000000017941 */ /* 0x000fea0003800000 */
.L_x_52:
        /* <DEDUP_REMOVED lines=10> */
.L_x_55:
[----:B------:R-:W-:Y:S05]  /*3690*/  BSYNC B1 ;  /* 0x0000000000017941 */ /* 0x000fea0003800000 */
.L_x_54:
        /* <DEDUP_REMOVED lines=10> */
.L_x_57:
[----:B------:R-:W-:Y:S05]  /*3740*/  BSYNC B1 ;  /* 0x0000000000017941 */ /* 0x000fea0003800000 */
.L_x_56:
        /* <DEDUP_REMOVED lines=9> */
.L_x_59:
[----:B------:R-:W-:Y:S05]  /*37e0*/  BSYNC B1 ;  /* 0x0000000000017941 */ /* 0x000fea0003800000 */
.L_x_58:
        /* <DEDUP_REMOVED lines=9> */
.L_x_61:
[----:B------:R-:W-:Y:S05]  /*3880*/  BSYNC B1 ;  /* 0x0000000000017941 */ /* 0x000fea0003800000 */
.L_x_60:
        /* <DEDUP_REMOVED lines=10> */
.L_x_63:
[----:B------:R-:W-:Y:S05]  /*3930*/  BSYNC B1 ;  /* 0x0000000000017941 */ /* 0x000fea0003800000 */
.L_x_62:
        /* <DEDUP_REMOVED lines=10> */
.L_x_65:
[----:B------:R-:W-:Y:S05]  /*39e0*/  BSYNC B1 ;  /* 0x0000000000017941 */ /* 0x000fea0003800000 */
.L_x_64:
        /* <DEDUP_REMOVED lines=9> */
.L_x_67:
[----:B------:R-:W-:Y:S05]  /*3a80*/  BSYNC B1 ;  /* 0x0000000000017941 */ /* 0x000fea0003800000 */
.L_x_66:
        /* <DEDUP_REMOVED lines=9> */
.L_x_69:
[----:B------:R-:W-:Y:S05]  /*3b20*/  BSYNC B1 ;  /* 0x0000000000017941 */ /* 0x000fea0003800000 */
.L_x_68:
        /* <DEDUP_REMOVED lines=10> */
.L_x_71:
[----:B------:R-:W-:Y:S05]  /*3bd0*/  BSYNC B1 ;  /* 0x0000000000017941 */ /* 0x000fea0003800000 */
.L_x_70:
        /* <DEDUP_REMOVED lines=10> */
.L_x_73:
[----:B------:R-:W-:Y:S05]  /*3c80*/  BSYNC B1 ;  /* 0x0000000000017941 */ /* 0x000fea0003800000 */
.L_x_72:
        /* <DEDUP_REMOVED lines=9> */
.L_x_75:
[----:B------:R-:W-:Y:S05]  /*3d20*/  BSYNC B1 ;  /* 0x0000000000017941 */ /* 0x000fea0003800000 */
.L_x_74:
        /* <DEDUP_REMOVED lines=9> */
.L_x_77:
[----:B------:R-:W-:Y:S05]  /*3dc0*/  BSYNC B1 ;  /* 0x0000000000017941 */ /* 0x000fea0003800000 */
.L_x_76:
        /* <DEDUP_REMOVED lines=10> */
.L_x_79:
[----:B------:R-:W-:Y:S05]  /*3e70*/  BSYNC B1 ;  /* 0x0000000000017941 */ /* 0x000fea0003800000 */
.L_x_78:
        /* <DEDUP_REMOVED lines=10> */
.L_x_81:
[----:B------:R-:W-:Y:S05]  /*3f20*/  BSYNC B1 ;  /* 0x0000000000017941 */ /* 0x000fea0003800000 */
.L_x_80:
        /* <DEDUP_REMOVED lines=9> */
.L_x_83:
[----:B------:R-:W-:Y:S05]  /*3fc0*/  BSYNC B1 ;  /* 0x0000000000017941 */ /* 0x000fea0003800000 */
.L_x_82:
        /* <DEDUP_REMOVED lines=9> */
.L_x_85:
[----:B------:R-:W-:Y:S05]  /*4060*/  BSYNC B1 ;  /* 0x0000000000017941 */ /* 0x000fea0003800000 */
.L_x_84:
        /* <DEDUP_REMOVED lines=10> */
.L_x_87:
[----:B------:R-:W-:Y:S05]  /*4110*/  BSYNC B1 ;  /* 0x0000000000017941 */ /* 0x000fea0003800000 */
.L_x_86:
        /* <DEDUP_REMOVED lines=10> */
.L_x_89:
[----:B------:R-:W-:Y:S05]  /*41c0*/  BSYNC B1 ;  /* 0x0000000000017941 */ /* 0x000fea0003800000 */
.L_x_88:
[----:B0--345:R-:W-:Y:S01]  /*41d0*/  HADD2.F32 R4, -RZ, R18.H0_H0 ;  /* 0x20000012ff047230 */ /* 0x039fe20000004100 */
        /* <DEDUP_REMOVED lines=8> */
.L_x_91:
[----:B------:R-:W-:Y:S05]  /*4260*/  BSYNC B1 ;  /* 0x0000000000017941 */ /* 0x000fea0003800000 */
.L_x_90:
[----:B0----5:R-:W-:Y:S01]  /*4270*/  HADD2.F32 R4, -RZ, R18.H0_H0 ;  /* 0x20000012ff047230 */ /* 0x021fe20000004100 */
[----:B------:R-:W-:Y:S01]  /*4280*/  ISETP.GT.AND P0, PT, R0, 0x8, P0 ;  /* 0x000000080000780c */ /* 0x000fe20000704270 */
[----:B------:R-:W-:Y:S01]  /*4290*/  @P1 IMAD.MOV.U32 R5, RZ, RZ, R11 ;  /* 0x000000ffff051224 */ /* 0x000fe200078e000b */
[----:B------:R-:W-:Y:S02]  /*42a0*/  BSSY B1, `(.L_x_92) ;  /* 0x0000008000017945 */ /* 0x000fe40003800000 */
[----:B------:R-:W-:Y:S01]  /*42b0*/  FMUL R3, R4, R57 ;  /* 0x0000003904037220 */ /* 0x000fe20000400000 */
[----:B------:R-:W-:-:S03]  /*42c0*/  @P1 IMAD.MOV.U32 R4, RZ, RZ, R10 ;  /* 0x000000ffff041224 */ /* 0x000fc600078e000a */
[----:B------:R-:W-:-:S05]  /*42d0*/  FFMA R3, R54, R56, R3 ;  /* 0x0000003836037223 */ /* 0x000fca0000000003 */
[----:B------:R-:W-:-:S05]  /*42e0*/  F2FP.F16.F32.PACK_AB R3, RZ, R3 ;  /* 0x00000003ff03723e */ /* 0x000fca00000000ff */
[----:B------:R0:W-:Y:S01]  /*42f0*/  @P1 STG.E.U16 desc[UR48][R4.64+0x70], R3 ;  /* 0x0000700304001986 */ /* 0x0001e2000c101530 */
[----:B------:R-:W-:Y:S05]  /*4300*/  @!P0 BRA `(.L_x_93) ;  /* 0x0000000000048947 */ /* 0x000fea0003800000 */
[----:B------:R4:W5:Y:S02]  /*4310*/  LDG.E.LTC128B.U16 R18, desc[UR48][R8.64+0x72] ;  /* 0x0000723008127981 */ /* 0x000964000c1e1520 */
.L_x_93:
[----:B------:R-:W-:Y:S05]  /*4320*/  BSYNC B1 ;  /* 0x0000000000017941 */ /* 0x000fea0003800000 */
.L_x_92:
[----:B------:R-:W-:Y:S05]  /*4330*/  @!P0 BRA `(.L_x_94) ;  /* 0x0000000800708947 */ /* 0x000fea0003800000 */
[----:B-----5:R-:W-:-:S05]  /*4340*/  HADD2.F32 R18, -RZ, R18.H0_H0 ;  /* 0x20000012ff127230 */ /* 0x020fca0000004100 */
[----:B------:R-:W-:-:S04]  /*4350*/  FMUL R18, R18, R57 ;  /* 0x0000003912127220 */ /* 0x000fc80000400000 */
[----:B------:R-:W-:-:S05]  /*4360*/  FFMA R18, R55, R56, R18 ;  /* 0x0000003837127223 */ /* 0x000fca0000000012 */
[----:B------:R-:W-:-:S05]  /*4370*/  F2FP.F16.F32.PACK_AB R18, RZ, R18 ;  /* 0x00000012ff12723e */ /* 0x000fca00000000ff */
[----:B------:R0:W-:Y:S01]  /*4380*/  STG.E.U16 desc[UR48][R10.64+0x72], R18 ;  /* 0x000072120a007986 */ /* 0x0001e2000c101530 */
[----:B------:R-:W-:Y:S05]  /*4390*/  BRA `(.L_x_94) ;  /* 0x0000000800587947 */ /* 0x000fea0003800000 */
.L_x_33:
[----:B------:R-:W-:Y:S01]  /*43a0*/  ISETP.GT.AND P3, PT, R22, 0x1, PT ;  /* 0x000000011600780c */ /* 0x000fe20003f64270 */
[----:B------:R-:W-:Y:S01]  /*43b0*/  ULDC.64 UR4, c[0x0][0x5c0] ;  /* 0x0001700000047ab9 */ /* 0x000fe20000000a00 */
[-C--:B------:R-:W-:Y:S01]  /*43c0*/  FMUL R24, R24, R56.reuse ;  /* 0x0000003818187220 */ /* 0x080fe20000400000 */
[----:B------:R-:W-:Y:S01]  /*43d0*/  LEA R4, P4, R70, UR4, 0x1 ;  /* 0x0000000446047c11 */ /* 0x000fe2000f8808ff */
[-C--:B------:R-:W-:Y:S01]  /*43e0*/  FMUL R25, R25, R56.reuse ;  /* 0x0000003819197220 */ /* 0x080fe20000400000 */
[----:B------:R-:W-:Y:S01]  /*43f0*/  ISETP.GT.AND P0, PT, R0, RZ, P3 ;  /* 0x000000ff0000720c */ /* 0x000fe20001f04270 */
[----:B------:R-:W-:Y:S01]  /*4400*/  FMUL R26, R26, R56 ;  /* 0x000000381a1a7220 */ /* 0x000fe20000400000 */
[----:B------:R-:W-:Y:S01]  /*4410*/  F2FP.F16.F32.PACK_AB R24, RZ, R24 ;  /* 0x00000018ff18723e */ /* 0x000fe200000000ff */
[-C--:B------:R-:W-:Y:S01]  /*4420*/  FMUL R27, R27, R56.reuse ;  /* 0x000000381b1b7220 */ /* 0x080fe20000400000 */
[----:B------:R-:W-:Y:S01]  /*4430*/  LEA.HI.X R5, R70, UR5, R7, 0x1, P4 ;  /* 0x0000000546057c11 */ /* 0x000fe2000a0f0c07 */
[-C--:B------:R-:W-:Y:S01]  /*4440*/  FMUL R28, R28, R56.reuse ;  /* 0x000000381c1c7220 */ /* 0x080fe20000400000 */
[----:B------:R-:W-:Y:S01]  /*4450*/  F2FP.F16.F32.PACK_AB R25, RZ, R25 ;  /* 0x00000019ff19723e */ /* 0x000fe200000000ff */
[-C--:B------:R-:W-:Y:S01]  /*4460*/  FMUL R29, R29, R56.reuse ;  /* 0x000000381d1d7220 */ /* 0x080fe20000400000 */
[----:B------:R-:W-:Y:S01]  /*4470*/  ISETP.GT.AND P2, PT, R0, 0x8, P2 ;  /* 0x000000080000780c */ /* 0x000fe20001744270 */
[----:B------:R-:W-:Y:S01]  /*4480*/  @P1 STG.E.U16 desc[UR48][R4.64], R24 ;  /* 0x0000001804001986 */ /* 0x000fe2000c101530 */
[----:B------:R-:W-:Y:S01]  /*4490*/  ISETP.GT.AND P1, PT, R22, 0x8, PT ;  /* 0x000000081600780c */ /* 0x000fe20003f24270 */
[----:B------:R-:W-:Y:S01]  /*44a0*/  FMUL R30, R30, R56 ;  /* 0x000000381e1e7220 */ /* 0x000fe20000400000 */
[C---:B------:R-:W-:Y:S01]  /*44b0*/  SHF.L.U64.HI R3, R62.reuse, 0x1, R63 ;  /* 0x000000013e037819 */ /* 0x040fe2000001023f */
[----:B------:R-:W-:Y:S01]  /*44c0*/  @P0 STG.E.U16 desc[UR48][R4.64+0x2], R25 ;  /* 0x0000021904000986 */ /* 0x000fe2000c101530 */
[----:B------:R-:W-:Y:S01]  /*44d0*/  LEA R6, P5, R62, R4, 0x1 ;  /* 0x000000043e067211 */ /* 0x000fe200078a08ff */
[-C--:B------:R-:W-:Y:S01]  /*44e0*/  FMUL R31, R31, R56.reuse ;  /* 0x000000381f1f7220 */ /* 0x080fe20000400000 */
[----:B------:R-:W-:Y:S01]  /*44f0*/  ISETP.GT.AND P3, PT, R0, 0x8, P3 ;  /* 0x000000080000780c */ /* 0x000fe20001f64270 */
[-C--:B------:R-:W-:Y:S01]  /*4500*/  FMUL R32, R32, R56.reuse ;  /* 0x0000003820207220 */ /* 0x080fe20000400000 */
[----:B------:R-:W-:Y:S01]  /*4510*/  ISETP.GT.AND P0, PT, R22, 0x9, PT ;  /* 0x000000091600780c */ /* 0x000fe20003f04270 */
[----:B------:R-:W-:Y:S01]  /*4520*/  IMAD.X R7, R3, 0x1, R5, P5 ;  /* 0x0000000103077824 */ /* 0x000fe200028e0605 */
[----:B------:R-:W-:Y:S01]  /*4530*/  ISETP.GT.AND P4, PT, R0, RZ, P1 ;  /* 0x000000ff0000720c */ /* 0x000fe20000f84270 */
[----:B------:R-:W-:Y:S01]  /*4540*/  FMUL R33, R33, R56 ;  /* 0x0000003821217220 */ /* 0x000fe20000400000 */
[----:B------:R-:W-:Y:S01]  /*4550*/  F2FP.F16.F32.PACK_AB R26, RZ, R26 ;  /* 0x0000001aff1a723e */ /* 0x000fe200000000ff */
[-C--:B------:R-:W-:Y:S01]  /*4560*/  FMUL R34, R34, R56.reuse ;  /* 0x0000003822227220 */ /* 0x080fe20000400000 */
[----:B------:R-:W-:Y:S01]  /*4570*/  ISETP.GT.AND P5, PT, R0, RZ, P0 ;  /* 0x000000ff0000720c */ /* 0x000fe200007a4270 */
[----:B------:R-:W-:Y:S01]  /*4580*/  FMUL R35, R35, R56 ;  /* 0x0000003823237220 */ /* 0x000fe20000400000 */
[----:B------:R-:W-:Y:S01]  /*4590*/  F2FP.F16.F32.PACK_AB R27, RZ, R27 ;  /* 0x0000001bff1b723e */ /* 0x000fe200000000ff */
[----:B------:R-:W-:Y:S01]  /*45a0*/  @P2 STG.E.U16 desc[UR48][R6.64], R26 ;  /* 0x0000001a06002986 */ /* 0x000fe2000c101530 */
[----:B------:R-:W-:Y:S01]  /*45b0*/  F2FP.F16.F32.PACK_AB R28, RZ, R28 ;  /* 0x0000001cff1c723e */ /* 0x000fe200000000ff */
[-C--:B------:R-:W-:Y:S01]  /*45c0*/  FMUL R36, R36, R56.reuse ;  /* 0x0000003824247220 */ /* 0x080fe20000400000 */
[----:B------:R-:W-:Y:S01]  /*45d0*/  ISETP.GT.AND P2, PT, R0, 0x8, P1 ;  /* 0x000000080000780c */ /* 0x000fe20000f44270 */
[----:B------:R-:W-:Y:S01]  /*45e0*/  @P3 STG.E.U16 desc[UR48][R6.64+0x2], R27 ;  /* 0x0000021b06003986 */ /* 0x000fe2000c101530 */
[----:B------:R-:W-:Y:S01]  /*45f0*/  ISETP.GT.AND P1, PT, R22, 0x10, PT ;  /* 0x000000101600780c */ /* 0x000fe20003f24270 */
[-C--:B------:R-:W-:Y:S01]  /*4600*/  FMUL R37, R37, R56.reuse ;  /* 0x0000003825257220 */ /* 0x080fe20000400000 */
[----:B------:R-:W-:Y:S01]  /*4610*/  F2FP.F16.F32.PACK_AB R29, RZ, R29 ;  /* 0x0000001dff1d723e */ /* 0x000fe200000000ff */
[----:B------:R-:W-:Y:S01]  /*4620*/  @P4 STG.E.U16 desc[UR48][R4.64+0x10], R28 ;  /* 0x0000101c04004986 */ /* 0x000fe2000c101530 */
[----:B------:R-:W-:Y:S01]  /*4630*/  ISETP.GT.AND P3, PT, R0, 0x8, P0 ;  /* 0x000000080000780c */ /* 0x000fe20000764270 */
[-C--:B------:R-:W-:Y:S01]  /*4640*/  FMUL R38, R38, R56.reuse ;  /* 0x0000003826267220 */ /* 0x080fe20000400000 */
[----:B------:R-:W-:Y:S01]  /*4650*/  ISETP.GT.AND P0, PT, R22, 0x11, PT ;  /* 0x000000111600780c */ /* 0x000fe20003f04270 */
[----:B------:R-:W-:Y:S01]  /*4660*/  @P5 STG.E.U16 desc[UR48][R4.64+0x12], R29 ;  /* 0x0000121d04005986 */ /* 0x000fe2000c101530 */
        /* <DEDUP_REMOVED lines=40> */
[C---:B------:R-:W-:Y:S01]  /*48f0*/  ISETP.GT.AND P4, PT, R0.reuse, RZ, P1 ;  /* 0x000000ff0000720c */ /* 0x040fe20000f84270 */
[-C--:B------:R-:W-:Y:S01]  /*4900*/  FMUL R51, R51, R56.reuse ;  /* 0x0000003833337220 */ /* 0x080fe20000400000 */
[----:B------:R-:W-:Y:S01]  /*4910*/  ISETP.GT.AND P5, PT, R0, RZ, P0 ;  /* 0x000000ff0000720c */ /* 0x000fe200007a4270 */
[----:B------:R-:W-:Y:S01]  /*4920*/  FMUL R52, R52, R56 ;  /* 0x0000003834347220 */ /* 0x000fe20000400000 */
[----:B------:R-:W-:Y:S01]  /*4930*/  F2FP.F16.F32.PACK_AB R38, RZ, R38 ;  /* 0x00000026ff26723e */ /* 0x000fe200000000ff */
[-C--:B------:R-:W-:Y:S01]  /*4940*/  FMUL R53, R53, R56.reuse ;  /* 0x0000003835357220 */ /* 0x080fe20000400000 */
[----:B------:R-:W-:Y:S01]  /*4950*/  F2FP.F16.F32.PACK_AB R39, RZ, R39 ;  /* 0x00000027ff27723e */ /* 0x000fe200000000ff */
[----:B------:R-:W-:Y:S01]  /*4960*/  FMUL R54, R54, R56 ;  /* 0x0000003836367220 */ /* 0x000fe20000400000 */
[----:B------:R-:W-:Y:S01]  /*4970*/  F2FP.F16.F32.PACK_AB R40, RZ, R40 ;  /* 0x00000028ff28723e */ /* 0x000fe200000000ff */
[----:B------:R-:W-:Y:S01]  /*4980*/  @P2 STG.E.U16 desc[UR48][R6.64+0x30], R38 ;  /* 0x0000302606002986 */ /* 0x000fe2000c101530 */
[----:B------:R-:W-:Y:S01]  /*4990*/  F2FP.F16.F32.PACK_AB R41, RZ, R41 ;  /* 0x00000029ff29723e */ /* 0x000fe200000000ff */
[----:B------:R-:W-:Y:S01]  /*49a0*/  FMUL R55, R55, R56 ;  /* 0x0000003837377220 */ /* 0x000fe20000400000 */
[C---:B------:R-:W-:Y:S01]  /*49b0*/  ISETP.GT.AND P1, PT, R0.reuse, 0x8, P1 ;  /* 0x000000080000780c */ /* 0x040fe20000f24270 */
[----:B------:R-:W-:Y:S01]  /*49c0*/  @P3 STG.E.U16 desc[UR48][R6.64+0x32], R39 ;  /* 0x0000322706003986 */ /* 0x000fe2000c101530 */
[----:B------:R-:W-:-:S02]  /*49d0*/  ISETP.GT.AND P2, PT, R0, 0x8, P0 ;  /* 0x000000080000780c */ /* 0x000fc40000744270 */
[----:B------:R-:W-:Y:S01]  /*49e0*/  F2FP.F16.F32.PACK_AB R42, RZ, R42 ;  /* 0x0000002aff2a723e */ /* 0x000fe200000000ff */
[----:B------:R-:W-:Y:S01]  /*49f0*/  @P4 STG.E.U16 desc[UR48][R4.64+0x40], R40 ;  /* 0x0000402804004986 */ /* 0x000fe2000c101530 */
[C---:B------:R-:W-:Y:S02]  /*4a00*/  ISETP.GT.AND P4, PT, R22.reuse, 0x28, PT ;  /* 0x000000281600780c */ /* 0x040fe40003f84270 */
[----:B------:R-:W-:Y:S01]  /*4a10*/  ISETP.GT.AND P0, PT, R22, 0x29, PT ;  /* 0x000000291600780c */ /* 0x000fe20003f04270 */
[----:B------:R-:W-:Y:S01]  /*4a20*/  @P5 STG.E.U16 desc[UR48][R4.64+0x42], R41 ;  /* 0x0000422904005986 */ /* 0x000fe2000c101530 */
[----:B------:R-:W-:Y:S02]  /*4a30*/  ISETP.GT.AND P5, PT, R0, RZ, P4 ;  /* 0x000000ff0000720c */ /* 0x000fe400027a4270 */
[----:B------:R-:W-:Y:S01]  /*4a40*/  F2FP.F16.F32.PACK_AB R43, RZ, R43 ;  /* 0x0000002bff2b723e */ /* 0x000fe200000000ff */
[----:B------:R-:W-:Y:S01]  /*4a50*/  @P1 STG.E.U16 desc[UR48][R6.64+0x40], R42 ;  /* 0x0000402a06001986 */ /* 0x000fe2000c101530 */
[----:B------:R-:W-:-:S02]  /*4a60*/  F2FP.F16.F32.PACK_AB R44, RZ, R44 ;  /* 0x0000002cff2c723e */ /* 0x000fc400000000ff */
[C---:B------:R-:W-:Y:S01]  /*4a70*/  ISETP.GT.AND P3, PT, R0.reuse, RZ, P0 ;  /* 0x000000ff0000720c */ /* 0x040fe20000764270 */
[----:B------:R-:W-:Y:S01]  /*4a80*/  @P2 STG.E.U16 desc[UR48][R6.64+0x42], R43 ;  /* 0x0000422b06002986 */ /* 0x000fe2000c101530 */
[C---:B------:R-:W-:Y:S02]  /*4a90*/  ISETP.GT.AND P4, PT, R0.reuse, 0x8, P4 ;  /* 0x000000080000780c */ /* 0x040fe40002784270 */
[----:B------:R-:W-:Y:S02]  /*4aa0*/  F2FP.F16.F32.PACK_AB R45, RZ, R45 ;  /* 0x0000002dff2d723e */ /* 0x000fe400000000ff */
[----:B------:R-:W-:Y:S01]  /*4ab0*/  F2FP.F16.F32.PACK_AB R46, RZ, R46 ;  /* 0x0000002eff2e723e */ /* 0x000fe200000000ff */
[----:B------:R-:W-:Y:S01]  /*4ac0*/  @P5 STG.E.U16 desc[UR48][R4.64+0x50], R44 ;  /* 0x0000502c04005986 */ /* 0x000fe2000c101530 */
[----:B------:R-:W-:Y:S02]  /*4ad0*/  ISETP.GT.AND P5, PT, R0, 0x8, P0 ;  /* 0x000000080000780c */ /* 0x000fe400007a4270 */
[----:B------:R-:W-:-:S02]  /*4ae0*/  F2FP.F16.F32.PACK_AB R47, RZ, R47 ;  /* 0x0000002fff2f723e */ /* 0x000fc400000000ff */
[C---:B------:R-:W-:Y:S01]  /*4af0*/  ISETP.GT.AND P2, PT, R22.reuse, 0x31, PT ;  /* 0x000000311600780c */ /* 0x040fe20003f44270 */
[----:B------:R-:W-:Y:S01]  /*4b00*/  @P3 STG.E.U16 desc[UR48][R4.64+0x52], R45 ;  /* 0x0000522d04003986 */ /* 0x000fe2000c101530 */
[----:B------:R-:W-:Y:S02]  /*4b10*/  ISETP.GT.AND P3, PT, R22, 0x30, PT ;  /* 0x000000301600780c */ /* 0x000fe40003f64270 */
[----:B------:R-:W-:Y:S01]  /*4b20*/  F2FP.F16.F32.PACK_AB R48, RZ, R48 ;  /* 0x00000030ff30723e */ /* 0x000fe200000000ff */
[----:B------:R-:W-:Y:S01]  /*4b30*/  @P4 STG.E.U16 desc[UR48][R6.64+0x50], R46 ;  /* 0x0000502e06004986 */ /* 0x000fe2000c101530 */
[C---:B------:R-:W-:Y:S02]  /*4b40*/  ISETP.GT.AND P4, PT, R0.reuse, RZ, P2 ;  /* 0x000000ff0000720c */ /* 0x040fe40001784270 */
[----:B------:R-:W-:Y:S01]  /*4b50*/  F2FP.F16.F32.PACK_AB R49, RZ, R49 ;  /* 0x00000031ff31723e */ /* 0x000fe200000000ff */
[----:B------:R-:W-:Y:S01]  /*4b60*/  @P5 STG.E.U16 desc[UR48][R6.64+0x52], R47 ;  /* 0x0000522f06005986 */ /* 0x000fe2000c101530 */
[----:B------:R-:W-:-:S02]  /*4b70*/  ISETP.GT.AND P5, PT, R0, RZ, P3 ;  /* 0x000000ff0000720c */ /* 0x000fc40001fa4270 */
[C---:B------:R-:W-:Y:S02]  /*4b80*/  ISETP.GT.AND P1, PT, R22.reuse, 0x38, PT ;  /* 0x000000381600780c */ /* 0x040fe40003f24270 */
[----:B------:R-:W-:Y:S02]  /*4b90*/  ISETP.GT.AND P0, PT, R22, 0x39, PT ;  /* 0x000000391600780c */ /* 0x000fe40003f04270 */
[C---:B------:R-:W-:Y:S02]  /*4ba0*/  ISETP.GT.AND P3, PT, R0.reuse, 0x8, P3 ;  /* 0x000000080000780c */ /* 0x040fe40001f64270 */
[C---:B------:R-:W-:Y:S02]  /*4bb0*/  ISETP.GT.AND P2, PT, R0.reuse, 0x8, P2 ;  /* 0x000000080000780c */ /* 0x040fe40001744270 */
[----:B------:R-:W-:Y:S02]  /*4bc0*/  F2FP.F16.F32.PACK_AB R50, RZ, R50 ;  /* 0x00000032ff32723e */ /* 0x000fe400000000ff */
[----:B------:R-:W-:Y:S01]  /*4bd0*/  F2FP.F16.F32.PACK_AB R51, RZ, R51 ;  /* 0x00000033ff33723e */ /* 0x000fe200000000ff */
[----:B------:R-:W-:Y:S01]  /*4be0*/  @P5 STG.E.U16 desc[UR48][R4.64+0x60], R48 ;  /* 0x0000603004005986 */ /* 0x000fe2000c101530 */
[----:B------:R-:W-:-:S02]  /*4bf0*/  ISETP.GT.AND P5, PT, R0, RZ, P0 ;  /* 0x000000ff0000720c */ /* 0x000fc400007a4270 */
[C---:B------:R-:W-:Y:S01]  /*4c00*/  ISETP.GT.AND P0, PT, R0.reuse, 0x8, P0 ;  /* 0x000000080000780c */ /* 0x040fe20000704270 */
[----:B------:R-:W-:Y:S01]  /*4c10*/  @P4 STG.E.U16 desc[UR48][R4.64+0x62], R49 ;  /* 0x0000623104004986 */ /* 0x000fe2000c101530 */
[C---:B------:R-:W-:Y:S02]  /*4c20*/  ISETP.GT.AND P4, PT, R0.reuse, RZ, P1 ;  /* 0x000000ff0000720c */ /* 0x040fe40000f84270 */
[----:B------:R-:W-:Y:S01]  /*4c30*/  ISETP.GT.AND P1, PT, R0, 0x8, P1 ;  /* 0x000000080000780c */ /* 0x000fe20000f24270 */
[----:B------:R-:W-:Y:S01]  /*4c40*/  @P3 STG.E.U16 desc[UR48][R6.64+0x60], R50 ;  /* 0x0000603206003986 */ /* 0x000fe2000c101530 */
[----:B------:R-:W-:Y:S02]  /*4c50*/  F2FP.F16.F32.PACK_AB R52, RZ, R52 ;  /* 0x00000034ff34723e */ /* 0x000fe400000000ff */
[----:B------:R-:W-:Y:S01]  /*4c60*/  F2FP.F16.F32.PACK_AB R53, RZ, R53 ;  /* 0x00000035ff35723e */ /* 0x000fe200000000ff */
[----:B------:R-:W-:Y:S01]  /*4c70*/  @P2 STG.E.U16 desc[UR48][R6.64+0x62], R51 ;  /* 0x0000623306002986 */ /* 0x000fe2000c101530 */
[----:B------:R-:W-:-:S02]  /*4c80*/  F2FP.F16.F32.PACK_AB R54, RZ, R54 ;  /* 0x00000036ff36723e */ /* 0x000fc400000000ff */
[----:B------:R-:W-:-:S03]  /*4c90*/  F2FP.F16.F32.PACK_AB R55, RZ, R55 ;  /* 0x00000037ff37723e */ /* 0x000fc600000000ff */
[----:B------:R-:W-:Y:S04]  /*4ca0*/  @P4 STG.E.U16 desc[UR48][R4.64+0x70], R52 ;  /* 0x0000703404004986 */ /* 0x000fe8000c101530 */
[----:B------:R0:W-:Y:S02]  /*4cb0*/  @P5 STG.E.U16 desc[UR48][R4.64+0x72], R53 ;  /* 0x0000723504005986 */ /* 0x0001e4000c101530 */
[----:B0-----:R-:W-:Y:S02]  /*4cc0*/  @P1 IMAD.MOV.U32 R4, RZ, RZ, R6 ;  /* 0x000000ffff041224 */ /* 0x001fe400078e0006 */
[----:B------:R-:W-:-:S05]  /*4cd0*/  @P1 IMAD.MOV.U32 R5, RZ, RZ, R7 ;  /* 0x000000ffff051224 */ /* 0x000fca00078e0007 */
[----:B------:R0:W-:Y:S04]  /*4ce0*/  @P1 STG.E.U16 desc[UR48][R4.64+0x70], R54 ;  /* 0x0000703604001986 */ /* 0x0001e8000c101530 */
[----:B------:R0:W-:Y:S02]  /*4cf0*/  @P0 STG.E.U16 desc[UR48][R6.64+0x72], R55 ;  /* 0x0000723706000986 */ /* 0x0001e4000c101530 */
.L_x_94:
[----:B------:R-:W-:Y:S05]  /*4d00*/  BSYNC B0 ;  /* 0x0000000000007941 */ /* 0x000fea0003800000 */
.L_x_32:
[----:B0-----:R-:W2:Y:S01]  /*4d10*/  LDL.64 R4, [R1] ;  /* 0x0000000001047983 */ /* 0x001ea20000100a00 */
[----:B------:R-:W-:Y:S01]  /*4d20*/  ULDC.64 UR4, c[0x0][0x650] ;  /* 0x0001940000047ab9 */ /* 0x000fe20000000a00 */
[----:B------:R-:W-:Y:S02]  /*4d30*/  IMAD.U32 R0, RZ, RZ, UR45 ;  /* 0x0000002dff007e24 */ /* 0x000fe4000f8e00ff */
[----:B------:R-:W-:Y:S02]  /*4d40*/  IMAD.MOV.U32 R22, RZ, RZ, -0x1 ;  /* 0xffffffffff167424 */ /* 0x000fe400078e00ff */
[----:B------:R0:W-:Y:S01]  /*4d50*/  SYNCS.ARRIVE.TRANS64.A1T0 RZ, [R0+UR41], RZ ;  /* 0x000000ff00ff79a7 */ /* 0x0001e20008100029 */
[----:B-----5:R-:W-:Y:S02]  /*4d60*/  IMAD.MOV.U32 R18, RZ, RZ, -0x1 ;  /* 0xffffffffff127424 */ /* 0x020fe400078e00ff */
[----:B------:R-:W-:Y:S01]  /*4d70*/  IMAD.MOV.U32 R19, RZ, RZ, -0x1 ;  /* 0xffffffffff137424 */ /* 0x000fe200078e00ff */
[----:B0-----:R-:W-:-:S02]  /*4d80*/  PRMT R0, RZ, 0x7610, R0 ;  /* 0x00007610ff007816 */ /* 0x001fc40000000000 */
[----:B--2---:R-:W-:-:S05]  /*4d90*/  LEA R16, P0, R4, R16, 0x1 ;  /* 0x0000001004107211 */ /* 0x004fca00078008ff */
[----:B------:R-:W-:Y:S01]  /*4da0*/  IMAD.X R17, R66, 0x1, R17, P0 ;  /* 0x0000000142117824 */ /* 0x000fe200000e0611 */
[----:B------:R-:W-:-:S04]  /*4db0*/  ISETP.GE.U32.AND P0, PT, R16, UR4, PT ;  /* 0x0000000410007c0c */ /* 0x000fc8000bf06070 */
[----:B------:R-:W-:-:S13]  /*4dc0*/  ISETP.GE.U32.AND.EX P0, PT, R17, UR5, PT, P0 ;  /* 0x0000000511007c0c */ /* 0x000fda000bf06100 */
[----:B------:R-:W-:Y:S05]  /*4dd0*/  @P0 BRA `(.L_x_95) ;  /* 0x00000004004c0947 */ /* 0x000fea0003800000 */
[----:B------:R-:W0:Y:S01]  /*4de0*/  LDC.64 R10, c[0x0][0x628] ;  /* 0x00018a00ff0a7b82 */ /* 0x000e220000000a00 */
[----:B------:R-:W2:Y:S01]  /*4df0*/  S2R R12, SR_CTAID.X ;  /* 0x00000000000c7919 */ /* 0x000ea20000002500 */
[----:B-1-34-:R-:W-:Y:S02]  /*4e00*/  IMAD.MOV.U32 R8, RZ, RZ, R16 ;  /* 0x000000ffff087224 */ /* 0x01afe400078e0010 */
[----:B------:R-:W-:Y:S01]  /*4e10*/  IMAD.MOV.U32 R9, RZ, RZ, R17 ;  /* 0x000000ffff097224 */ /* 0x000fe200078e0011 */
[----:B------:R-:W1:Y:S03]  /*4e20*/  S2R R18, SR_CTAID.Y ;  /* 0x0000000000127919 */ /* 0x000e660000002600 */
[----:B------:R-:W3:Y:S08]  /*4e30*/  LDC R0, c[0x0][0x630] ;  /* 0x00018c00ff007b82 */ /* 0x000ef00000000800 */
[----:B------:R-:W4:Y:S01]  /*4e40*/  LDC.64 R14, c[0x0][0x620] ;  /* 0x00018800ff0e7b82 */ /* 0x000f220000000a00 */
[----:B0-----:R-:W-:-:S04]  /*4e50*/  ISETP.NE.U32.AND P0, PT, R10, RZ, PT ;  /* 0x000000ff0a00720c */ /* 0x001fc80003f05070 */
[----:B------:R-:W-:-:S13]  /*4e60*/  ISETP.NE.AND.EX P0, PT, R11, RZ, PT, P0 ;  /* 0x000000ff0b00720c */ /* 0x000fda0003f05300 */
[----:B-1234-:R-:W-:Y:S05]  /*4e70*/  @!P0 BRA `(.L_x_96) ;  /* 0x0000000000288947 */ /* 0x01efea0003800000 */
[----:B------:R-:W0:Y:S02]  /*4e80*/  LDC R3, c[0x0][0x634] ;  /* 0x00018d00ff037b82 */ /* 0x000e240000000800 */
[----:B0-----:R-:W-:-:S05]  /*4e90*/  IADD3 R3, P0, R16, R3, RZ ;  /* 0x0000000310037210 */ /* 0x001fca0007f1e0ff */
        /* <DEDUP_REMOVED lines=8> */
.L_x_96:
[-CC-:B------:R-:W-:Y:S01]  /*4f20*/  SHF.R.U64 R19, R8, R0.reuse, R9.reuse ;  /* 0x0000000008137219 */ /* 0x180fe20000001209 */
[----:B------:R-:W0:Y:S01]  /*4f30*/  LDC.64 R24, c[0x0][0x640] ;  /* 0x00019000ff187b82 */ /* 0x000e220000000a00 */
[----:B------:R-:W-:Y:S01]  /*4f40*/  SHF.R.U32.HI R0, RZ, R0, R9 ;  /* 0x00000000ff007219 */ /* 0x000fe20000011609 */
[----:B------:R-:W-:Y:S01]  /*4f50*/  ULDC UR4, c[0x0][0x150] ;  /* 0x0000540000047ab9 */ /* 0x000fe20000000800 */
[----:B------:R-:W-:Y:S02]  /*4f60*/  IADD3 R3, P0, RZ, -R19, RZ ;  /* 0x80000013ff037210 */ /* 0x000fe40007f1e0ff */
[----:B------:R-:W-:-:S03]  /*4f70*/  I2FP.F32.U32 R7, R12 ;  /* 0x0000000c00077245 */ /* 0x000fc60000201000 */
[----:B------:R-:W1:Y:S01]  /*4f80*/  LDC R6, c[0x0][0x618] ;  /* 0x00018600ff067b82 */ /* 0x000e620000000800 */
[----:B------:R-:W-:Y:S02]  /*4f90*/  IMAD.X R5, RZ, RZ, ~R0, P0 ;  /* 0x000000ffff057224 */ /* 0x000fe400000e0e00 */
[----:B------:R-:W-:Y:S01]  /*4fa0*/  FMUL R7, R7, UR4 ;  /* 0x0000000407077c20 */ /* 0x000fe20008400000 */
[----:B------:R-:W-:Y:S01]  /*4fb0*/  ULDC UR4, c[0x0][0x154] ;  /* 0x0000550000047ab9 */ /* 0x000fe20000000800 */
[-C--:B------:R-:W-:Y:S02]  /*4fc0*/  IMAD R0, R5, R14.reuse, RZ ;  /* 0x0000000e05007224 */ /* 0x080fe400078e02ff */
[C---:B------:R-:W-:Y:S01]  /*4fd0*/  IMAD.WIDE.U32 R4, R3.reuse, R14, R16 ;  /* 0x0000000e03047225 */ /* 0x040fe200078e0010 */
[----:B------:R-:W2:Y:S01]  /*4fe0*/  LDC R8, c[0x0][0x608] ;  /* 0x00018200ff087b82 */ /* 0x000ea20000000800 */
[----:B------:R-:W3:Y:S02]  /*4ff0*/  F2I.U32.TRUNC.NTZ R7, R7 ;  /* 0x0000000700077305 */ /* 0x000ee4000020f000 */
[----:B------:R-:W-:Y:S01]  /*5000*/  IMAD R3, R3, R15, R0 ;  /* 0x0000000f03037224 */ /* 0x000fe200078e0200 */
[----:B------:R-:W-:-:S03]  /*5010*/  I2FP.F32.U32 R0, R18 ;  /* 0x0000001200007245 */ /* 0x000fc60000201000 */
[----:B------:R-:W-:Y:S01]  /*5020*/  IMAD.IADD R3, R5, 0x1, R3 ;  /* 0x0000000105037824 */ /* 0x000fe200078e0203 */
[----:B------:R-:W4:Y:S01]  /*5030*/  LDC R11, c[0x0][0x658] ;  /* 0x00019600ff0b7b82 */ /* 0x000f220000000800 */
[----:B0-----:R-:W-:-:S04]  /*5040*/  ISETP.NE.U32.AND P0, PT, R24, RZ, PT ;  /* 0x000000ff1800720c */ /* 0x001fc80003f05070 */
[----:B------:R-:W-:-:S03]  /*5050*/  ISETP.NE.AND.EX P0, PT, R25, RZ, PT, P0 ;  /* 0x000000ff1900720c */ /* 0x000fc60003f05300 */
[----:B------:R-:W0:Y:S01]  /*5060*/  LDC R9, c[0x0][0x144] ;  /* 0x00005100ff097b82 */ /* 0x000e220000000800 */
[-C--:B-1----:R-:W-:Y:S01]  /*5070*/  SHF.R.U64 R10, R4, R6.reuse, R3 ;  /* 0x00000006040a7219 */ /* 0x082fe20000001203 */
[----:B---3--:R-:W-:Y:S01]  /*5080*/  IMAD.MOV R7, RZ, RZ, -R7 ;  /* 0x000000ffff077224 */ /* 0x008fe200078e0a07 */
[----:B------:R-:W-:Y:S01]  /*5090*/  SHF.R.U32.HI R3, RZ, R6, R3 ;  /* 0x00000006ff037219 */ /* 0x000fe20000011603 */
[----:B------:R-:W-:-:S04]  /*50a0*/  FMUL R6, R0, UR4 ;  /* 0x0000000400067c20 */ /* 0x000fc80008400000 */
[----:B------:R-:W1:Y:S01]  /*50b0*/  LDC R21, c[0x0][0x148] ;  /* 0x00005200ff157b82 */ /* 0x000e620000000800 */
[----:B------:R3:W0:Y:S01]  /*50c0*/  F2I.U32.TRUNC.NTZ R14, R6 ;  /* 0x00000006000e7305 */ /* 0x000622000020f000 */
[-CC-:B--2---:R-:W-:Y:S02]  /*50d0*/  SHF.R.U64 R13, R10, R8.reuse, R3.reuse ;  /* 0x000000080a0d7219 */ /* 0x184fe40000001203 */
[----:B------:R-:W-:-:S04]  /*50e0*/  SHF.R.U32.HI R0, RZ, R8, R3 ;  /* 0x00000008ff007219 */ /* 0x000fc80000011603 */
[----:B------:R-:W2:Y:S01]  /*50f0*/  LDC R20, c[0x0][0x648] ;  /* 0x00019200ff147b82 */ /* 0x000ea20000000800 */
[-CC-:B----4-:R-:W-:Y:S02]  /*5100*/  SHF.R.U64 R15, R13, R11.reuse, R0.reuse ;  /* 0x0000000b0d0f7219 */ /* 0x190fe40000001200 */
[----:B------:R-:W-:-:S03]  /*5110*/  SHF.R.U32.HI R5, RZ, R11, R0 ;  /* 0x0000000bff057219 */ /* 0x000fc60000011600 */
[----:B------:R-:W-:Y:S02]  /*5120*/  IMAD.MOV.U32 R4, RZ, RZ, R15 ;  /* 0x000000ffff047224 */ /* 0x000fe400078e000f */
[----:B------:R-:W4:Y:S01]  /*5130*/  LDC R26, c[0x0][0x638] ;  /* 0x00018e00ff1a7b82 */ /* 0x000f220000000800 */
[----:B0-----:R-:W-:-:S07]  /*5140*/  IMAD R22, R9, R7, R12 ;  /* 0x0000000709167224 */ /* 0x001fce00078e020c */
[----:B------:R-:W0:Y:S08]  /*5150*/  LDC R27, c[0x0][0x610] ;  /* 0x00018400ff1b7b82 */ /* 0x000e300000000800 */
[----:B------:R-:W0:Y:S01]  /*5160*/  LDC R28, c[0x0][0x600] ;  /* 0x00018000ff1c7b82 */ /* 0x000e220000000800 */
[----:B-123--:R-:W-:Y:S05]  /*5170*/  @!P0 BRA `(.L_x_97) ;  /* 0x0000000000288947 */ /* 0x00efea0003800000 */
[----:B------:R-:W1:Y:S02]  /*5180*/  LDC R0, c[0x0][0x64c] ;  /* 0x00019300ff007b82 */ /* 0x000e640000000800 */
[----:B-1----:R-:W-:-:S05]  /*5190*/  IADD3 R3, P0, R15, R0, RZ ;  /* 0x000000000f037210 */ /* 0x002fca0007f1e0ff */
        /* <DEDUP_REMOVED lines=8> */
.L_x_97:
[----:B------:R-:W-:Y:S01]  /*5220*/  ISETP.NE.AND P0, PT, R2, 0x1, PT ;  /* 0x000000010200780c */ /* 0x000fe20003f05270 */
[----:B------:R-:W-:Y:S01]  /*5230*/  IMAD.MOV R14, RZ, RZ, -R14 ;  /* 0x000000ffff0e7224 */ /* 0x000fe200078e0a0e */
[----:B------:R-:W-:Y:S02]  /*5240*/  SHF.R.U64 R0, R4, R20, R5 ;  /* 0x0000001404007219 */ /* 0x000fe40000001205 */
[----:B------:R-:W-:Y:S02]  /*5250*/  LOP3.LUT R3, R13, R68, RZ, 0xc0, !PT ;  /* 0x000000440d037212 */ /* 0x000fe400078ec0ff */
[----:B------:R-:W-:Y:S01]  /*5260*/  LOP3.LUT R5, R10, R67, RZ, 0xc0, !PT ;  /* 0x000000430a057212 */ /* 0x000fe200078ec0ff */
[----:B------:R-:W-:Y:S02]  /*5270*/  IMAD.MOV R4, RZ, RZ, -R0 ;  /* 0x000000ffff047224 */ /* 0x000fe400078e0a00 */
[----:B------:R-:W-:Y:S02]  /*5280*/  IMAD R3, R64, R0, R3 ;  /* 0x0000000040037224 */ /* 0x000fe400078e0203 */
[----:B----4-:R-:W-:-:S02]  /*5290*/  IMAD R0, R4, R26, R15 ;  /* 0x0000001a04007224 */ /* 0x010fc400078e020f */
[----:B------:R-:W-:Y:S02]  /*52a0*/  @P0 IMAD R22, R21, R14, R18 ;  /* 0x0000000e15160224 */ /* 0x000fe400078e0212 */
[----:B------:R-:W-:Y:S02]  /*52b0*/  IMAD.MOV.U32 R4, RZ, RZ, 0x1 ;  /* 0x00000001ff047424 */ /* 0x000fe400078e00ff */
[----:B0-----:R-:W-:Y:S02]  /*52c0*/  IMAD R22, R3, R27, R22 ;  /* 0x0000001b03167224 */ /* 0x001fe400078e0216 */
[----:B------:R-:W-:Y:S01]  /*52d0*/  IMAD R3, R0, R28, R5 ;  /* 0x0000001c00037224 */ /* 0x000fe200078e0205 */
[----:B------:R-:W-:-:S04]  /*52e0*/  PRMT R0, R4, 0x7610, R0 ;  /* 0x0000761004007816 */ /* 0x000fc80000000000 */
[----:B------:R-:W-:Y:S02]  /*52f0*/  SEL R18, R3, R22, !P0 ;  /* 0x0000001603127207 */ /* 0x000fe40004000000 */
[----:B------:R-:W-:-:S07]  /*5300*/  SEL R22, R22, R3, !P0 ;  /* 0x0000000316167207 */ /* 0x000fce0004000000 */
.L_x_95:
[----:B------:R-:W-:Y:S01]  /*5310*/  LOP3.LUT P0, RZ, R0, 0xff, RZ, 0xc0, !PT ;  /* 0x000000ff00ff7812 */ /* 0x000fe2000780c0ff */
[----:B------:R-:W-:Y:S01]  /*5320*/  UIMAD.WIDE.U32 UR4, UR36, -0x55555555, URZ ;  /* 0xaaaaaaab240478a5 */ /* 0x000fe2000f8e003f */
[----:B------:R-:W-:-:S03]  /*5330*/  LOP3.LUT R73, R73, 0x1, RZ, 0x3c, !PT ;  /* 0x0000000149497812 */ /* 0x000fc600078e3cff */
[----:B------:R-:W-:-:S04]  /*5340*/  USHF.R.U32.HI UR4, URZ, 0x1, UR5 ;  /* 0x000000013f047899 */ /* 0x000fc80008011605 */
[----:B------:R-:W-:-:S04]  /*5350*/  UIMAD UR36, UR4, -0x3, UR36 ;  /* 0xfffffffd042478a4 */ /* 0x000fc8000f8e0224 */
[----:B------:R-:W-:Y:S08]  /*5360*/  @P0 BRA `(.L_x_98) ;  /* 0xffffffc000840947 */ /* 0x000ff0000383ffff */
[----:B------:R-:W-:Y:S05]  /*5370*/  EXIT ;  /* 0x000000000000794d */ /* 0x000fea0003800000 */
.L_x_13:
[----:B------:R-:W-:-:S08]  /*5380*/  ISETP.NE.AND P0, PT, R14, RZ, PT ;  /* 0x000000ff0e00720c */ /* 0x000fd00003f05270 */
[----:B0-----:R-:W0:-:S00]  /*5390*/  USETMAXREG.DEALLOC.CTAPOOL 0x28 ;  /* 0x00000028000079c8 */ /* 0x001e0000080e0500 */
[----:B------:R-:W-:Y:S05]  /*53a0*/  @P0 EXIT ;  /* 0x000000000000094d */ /* 0x000fea0003800000 */
[----:B0-----:R-:W-:Y:S01]  /*53b0*/  LOP3.LUT P0, RZ, R3, 0xff, RZ, 0xc0, !PT ;  /* 0x000000ff03ff7812 */ /* 0x001fe2000780c0ff */
[----:B------:R-:W-:Y:S02]  /*53c0*/  IMAD.MOV.U32 R3, RZ, RZ, 0x1 ;  /* 0x00000001ff037424 */ /* 0x000fe400078e00ff */
[----:B------:R-:W-:-:S10]  /*53d0*/  IMAD.MOV.U32 R8, RZ, RZ, RZ ;  /* 0x000000ffff087224 */ /* 0x000fd400078e00ff */
[----:B------:R-:W-:Y:S05]  /*53e0*/  @!P0 BRA `(.L_x_99) ;  /* 0x0000000c008c8947 */ /* 0x000fea0003800000 */
[----:B------:R-:W-:Y:S01]  /*53f0*/  LOP3.LUT P0, RZ, R4, 0x1f, RZ, 0xc0, !PT ;  /* 0x0000001f04ff7812 */ /* 0x000fe2000780c0ff */
[----:B------:R-:W-:Y:S01]  /*5400*/  ULDC UR21, c[0x0][0x658] ;  /* 0x0001960000157ab9 */ /* 0x000fe20000000800 */
[----:B------:R-:W-:Y:S01]  /*5410*/  UMOV UR4, 0xffffffff ;  /* 0xffffffff00047882 */ /* 0x000fe20000000000 */
[----:B------:R-:W-:Y:S01]  /*5420*/  BSSY B0, `(.L_x_99) ;  /* 0x00000df000007945 */ /* 0x000fe20003800000 */
[----:B------:R-:W-:Y:S01]  /*5430*/  USHF.L.U32 UR4, UR4, UR21, URZ ;  /* 0x0000001504047299 */ /* 0x000fe2000800063f */
[C---:B------:R-:W-:Y:S01]  /*5440*/  ISETP.NE.AND P2, PT, R5.reuse, RZ, PT ;  /* 0x000000ff0500720c */ /* 0x040fe20003f45270 */
[----:B------:R-:W-:Y:S01]  /*5450*/  IMAD.MOV.U32 R10, RZ, RZ, 0x1 ;  /* 0x00000001ff0a7424 */ /* 0x000fe200078e00ff */
[----:B------:R-:W-:Y:S01]  /*5460*/  ISETP.NE.OR P0, PT, R5, RZ, !P0 ;  /* 0x000000ff0500720c */ /* 0x000fe20004705670 */
[----:B------:R-:W-:Y:S01]  /*5470*/  IMAD.MOV.U32 R3, RZ, RZ, 0x1 ;  /* 0x00000001ff037424 */ /* 0x000fe200078e00ff */
[----:B------:R-:W-:Y:S01]  /*5480*/  LOP3.LUT R9, R23, 0x2, RZ, 0xfc, !PT ;  /* 0x0000000217097812 */ /* 0x000fe200078efcff */
[----:B------:R-:W-:Y:S01]  /*5490*/  IMAD.MOV.U32 R8, RZ, RZ, RZ ;  /* 0x000000ffff087224 */ /* 0x000fe200078e00ff */
[----:B------:R-:W-:Y:S01]  /*54a0*/  ULDC UR13, c[0x0][0x600] ;  /* 0x00018000000d7ab9 */ /* 0x000fe20000000800 */
[----:B------:R-:W-:Y:S01]  /*54b0*/  UMOV UR5, 0x1 ;  /* 0x0000000100057882 */ /* 0x000fe20000000000 */
[----:B------:R-:W-:-:S02]  /*54c0*/  UIADD3 UR23, UR37, 0x1, URZ ;  /* 0x0000000125177890 */ /* 0x000fc4000fffe03f */
[----:B------:R-:W-:Y:S02]  /*54d0*/  UIADD3 UR13, UR13, -0x1, URZ ;  /* 0xffffffff0d0d7890 */ /* 0x000fe4000fffe03f */
[----:B------:R-:W-:Y:S02]  /*54e0*/  USHF.L.U32 UR21, UR5, UR21, URZ ;  /* 0x0000001505157299 */ /* 0x000fe4000800063f */
[----:B------:R-:W-:Y:S01]  /*54f0*/  ULOP3.LUT UR22, URZ, UR4, URZ, 0x33, !UPT ;  /* 0x000000043f167292 */ /* 0x000fe2000f8e333f */
[----:B------:R-:W-:-:S11]  /*5500*/  ULDC.64 UR14, c[0x0][0x198] ;  /* 0x00006600000e7ab9 */ /* 0x000fd60000000a00 */
.L_x_111:
[----:B------:R-:W-:-:S03]  /*5510*/  UMOV UR4, 0xffffffff ;  /* 0xffffffff00047882 */ /* 0x000fc60000000000 */
[----:B------:R-:W-:Y:S05]  /*5520*/  BRA.DIV UR4, `(.L_x_100) ;  /* 0x0000001204347947 */ /* 0x000fea000b800000 */
[----:B------:R-:W-:-:S13]  /*5530*/  ELECT P6, URZ, PT ;  /* 0x00000000003f782f */ /* 0x000fda00038c0000 */
.L_x_123:
[----:B------:R-:W0:Y:S01]  /*5540*/  LDC R4, c[0x0][0x28c] ;  /* 0x0000a300ff047b82 */ /* 0x000e220000000800 */
[----:B------:R-:W-:Y:S01]  /*5550*/  BSSY B1, `(.L_x_101) ;  /* 0x0000057000017945 */ /* 0x000fe20003800000 */
[----:B0-----:R-:W-:-:S13]  /*5560*/  ISETP.LT.OR P6, PT, R4, 0x1, !P6 ;  /* 0x000000010400780c */ /* 0x001fda00077c1670 */
[----:B------:R-:W-:Y:S05]  /*5570*/  @P6 BRA `(.L_x_102) ;  /* 0x0000000400506947 */ /* 0x000fea0003800000 */
[----:B------:R-:W-:Y:S02]  /*5580*/  IMAD.SHL.U32 R22, R22, 0x40, RZ ;  /* 0x0000004016167824 */ /* 0x000fe400078e00ff */
[----:B------:R-:W-:Y:S02]  /*5590*/  IMAD.SHL.U32 R18, R18, 0x40, RZ ;  /* 0x0000004012127824 */ /* 0x000fe400078e00ff */
[----:B------:R-:W-:Y:S02]  /*55a0*/  IMAD.MOV.U32 R13, RZ, RZ, RZ ;  /* 0x000000ffff0d7224 */ /* 0x000fe400078e00ff */
[----:B------:R-:W-:Y:S02]  /*55b0*/  IMAD.U32 R14, RZ, RZ, UR23 ;  /* 0x00000017ff0e7e24 */ /* 0x000fe4000f8e00ff */
[----:B------:R-:W-:Y:S02]  /*55c0*/  IMAD.MOV.U32 R4, RZ, RZ, R3 ;  /* 0x000000ffff047224 */ /* 0x000fe400078e0003 */
[----:B------:R-:W-:-:S07]  /*55d0*/  IMAD.MOV.U32 R5, RZ, RZ, R8 ;  /* 0x000000ffff057224 */ /* 0x000fce00078e0008 */
.L_x_106:
[----:B------:R-:W0:Y:S01]  /*55e0*/  S2R R7, SR_CgaCtaId ;  /* 0x0000000000077919 */ /* 0x000e220000008800 */
[----:B------:R-:W-:-:S04]  /*55f0*/  MOV R6, 0x400 ;  /* 0x0000040000067802 */ /* 0x000fc80000000f00 */
[----:B0-----:R-:W-:Y:S02]  /*5600*/  LEA R12, R7, R6, 0x18 ;  /* 0x00000006070c7211 */ /* 0x001fe400078ec0ff */
[----:B------:R-:W-:Y:S01]  /*5610*/  SHF.L.U32 R6, R4, 0x1f, RZ ;  /* 0x0000001f04067819 */ /* 0x000fe200000006ff */
[----:B------:R-:W0:Y:S02]  /*5620*/  @!P2 LDC R7, c[0x0][0x500] ;  /* 0x00014000ff07ab82 */ /* 0x000e240000000800 */
[----:B------:R-:W-:-:S04]  /*5630*/  IMAD R11, R5, 0x8, R12 ;  /* 0x00000008050b7824 */ /* 0x000fc800078e020c */
[----:B------:R-:W1:Y:S02]  /*5640*/  SYNCS.PHASECHK.TRANS64.TRYWAIT P1, [R11+URZ+0x18], R6 ;  /* 0x000018060b0075a7 */ /* 0x000e64000802017f */
[----:B-1----:R-:W-:Y:S05]  /*5650*/  @!P1 BRA `(.L_x_103) ;  /* 0x0000001000089947 */ /* 0x002fea0003800000 */
.L_x_124:
[----:B-1----:R-:W-:Y:S01]  /*5660*/  PRMT R6, R9, 0x9910, RZ ;  /* 0x0000991009067816 */ /* 0x002fe200000000ff */
[----:B0-----:R0:W-:Y:S03]  /*5670*/  @!P2 SYNCS.ARRIVE.TRANS64 RZ, [R11+URZ], R7 ;  /* 0x000000070bffa9a7 */ /* 0x0011e6000800003f */
[----:B------:R-:W-:-:S13]  /*5680*/  ISETP.NE.AND P1, PT, R6, 0x2, PT ;  /* 0x000000020600780c */ /* 0x000fda0003f25270 */
[----:B0-----:R-:W-:Y:S05]  /*5690*/  @P1 BRA `(.L_x_104) ;  /* 0x0000000000041947 */ /* 0x001fea0003800000 */
[----:B------:R-:W-:Y:S01]  /*56a0*/  BPT.TRAP 0x1 ;  /* 0x000000040000795c */ /* 0x000fe20000300000 */
.L_x_104:
[----:B------:R-:W-:Y:S05]  /*56b0*/  @P0 BRA `(.L_x_105) ;  /* 0x0000000000040947 */ /* 0x000fea0003800000 */
[----:B------:R-:W-:Y:S01]  /*56c0*/  BPT.TRAP 0x1 ;  /* 0x000000040000795c */ /* 0x000fe20000300000 */
.L_x_105:
[----:B------:R-:W-:Y:S01]  /*56d0*/  IMAD R12, R5, 0x8000, R12 ;  /* 0x00008000050c7824 */ /* 0x000fe200078e020c */
[----:B------:R-:W-:Y:S01]  /*56e0*/  R2UR UR10, R13 ;  /* 0x000000000d0a72ca */ /* 0x000fe200000e0000 */
[----:B------:R-:W-:Y:S01]  /*56f0*/  UIADD3 UR30, UP0, UR14, 0xf0, URZ ;  /* 0x000000f00e1e7890 */ /* 0x000fe2000ff1e03f */
[----:B------:R-:W-:Y:S01]  /*5700*/  R2UR UR9, R11 ;  /* 0x000000000b0972ca */ /* 0x000fe200000e0000 */
[----:B------:R-:W-:Y:S01]  /*5710*/  VIADD R14, R14, 0xffffffff ;  /* 0xffffffff0e0e7836 */ /* 0x000fe20000000000 */
[----:B------:R-:W-:Y:S01]  /*5720*/  R2UR UR18, R12 ;  /* 0x000000000c1272ca */ /* 0x000fe200000e0000 */
[----:B------:R-:W-:Y:S01]  /*5730*/  UIADD3.X UR31, URZ, UR15, URZ, UP0, !UPT ;  /* 0x0000000f3f1f7290 */ /* 0x000fe200087fe43f */
[----:B------:R-:W-:Y:S01]  /*5740*/  R2UR UR11, R22 ;  /* 0x00000000160b72ca */ /* 0x000fe200000e0000 */
[----:B------:R-:W-:Y:S01]  /*5750*/  UIADD3 UR4, UP1, UR14, 0x1f0, URZ ;  /* 0x000001f00e047890 */ /* 0x000fe2000ff3e03f */
[----:B------:R-:W-:Y:S01]  /*5760*/  R2UR UR12, R19 ;  /* 0x00000000130c72ca */ /* 0x000fe200000e0000 */
[----:B------:R-:W-:Y:S01]  /*5770*/  UMOV UR6, 0x0 ;  /* 0x0000000000067882 */ /* 0x000fe20000000000 */
[----:B------:R-:W-:Y:S01]  /*5780*/  R2UR UR35, R18 ;  /* 0x00000000122372ca */ /* 0x000fe200000e0000 */
[----:B------:R-:W-:Y:S01]  /*5790*/  UMOV UR7, 0x10000000 ;  /* 0x1000000000077882 */ /* 0x000fe20000000000 */
[----:B------:R-:W-:Y:S01]  /*57a0*/  UIADD3.X UR5, URZ, UR15, URZ, UP1, !UPT ;  /* 0x0000000f3f057290 */ /* 0x000fe20008ffe43f */
[----:B------:R-:W-:Y:S01]  /*57b0*/  ISETP.GT.AND P3, PT, R14, 0x1, PT ;  /* 0x000000010e00780c */ /* 0x000fe20003f64270 */
[----:B------:R-:W-:Y:S01]  /*57c0*/  UIADD3 UR58, UR10, 0x40, URZ ;  /* 0x000000400a3a7890 */ /* 0x000fe2000fffe03f */
[----:B------:R-:W-:Y:S01]  /*57d0*/  VIADD R5, R5, 0x1 ;  /* 0x0000000105057836 */ /* 0x000fe20000000000 */
[----:B------:R-:W-:Y:S01]  /*57e0*/  UIADD3 UR50, UR10, 0x80, URZ ;  /* 0x000000800a327890 */ /* 0x000fe2000fffe03f */
[----:B------:R-:W-:Y:S01]  /*57f0*/  VIADD R13, R13, 0x100 ;  /* 0x000001000d0d7836 */ /* 0x000fe20000000000 */
[----:B------:R-:W-:-:S02]  /*5800*/  UIADD3 UR8, UR18, 0x100, URZ ;  /* 0x0000010012087890 */ /* 0x000fc4000fffe03f */
[----:B------:R-:W-:Y:S01]  /*5810*/  UIADD3 UR56, UR18, 0x2100, URZ ;  /* 0x0000210012387890 */ /* 0x000fe2000fffe03f */
[C---:B------:R-:W-:Y:S01]  /*5820*/  ISETP.NE.AND P1, PT, R5.reuse, 0x3, PT ;  /* 0x000000030500780c */ /* 0x040fe20003f25270 */
[----:B------:R-:W-:Y:S02]  /*5830*/  UIADD3 UR48, UR18, 0x4100, URZ ;  /* 0x0000410012307890 */ /* 0x000fe4000fffe03f */
[----:B------:R-:W-:Y:S01]  /*5840*/  UIADD3 UR42, UR10, 0xc0, URZ ;  /* 0x000000c00a2a7890 */ /* 0x000fe2000fffe03f */
[----:B------:R-:W-:Y:S01]  /*5850*/  SEL R7, RZ, 0x1, P1 ;  /* 0x00000001ff077807 */ /* 0x000fe20000800000 */
[----:B------:R-:W-:Y:S01]  /*5860*/  UIADD3 UR40, UR18, 0x6100, URZ ;  /* 0x0000610012287890 */ /* 0x000fe2000fffe03f */
[----:B------:R0:W-:Y:S01]  /*5870*/  UTMALDG.3D [UR8], [UR30], desc[UR6] ;  /* 0x000006081e0075b4 */ /* 0x0001e20008011000 */
[----:B------:R-:W-:Y:S01]  /*5880*/  UIADD3 UR32, UR18, 0x18100, URZ ;  /* 0x0001810012207890 */ /* 0x000fe2000fffe03f */
[----:B------:R-:W-:Y:S01]  /*5890*/  LOP3.LUT R4, R4, R7, RZ, 0x3c, !PT ;  /* 0x0000000704047212 */ /* 0x000fe200078e3cff */
[----:B------:R-:W-:Y:S01]  /*58a0*/  UIADD3 UR24, UR18, 0x1a100, URZ ;  /* 0x0001a10012187890 */ /* 0x000fe2000fffe03f */
[----:B------:R-:W-:Y:S01]  /*58b0*/  SEL R5, R5, RZ, P1 ;  /* 0x000000ff05057207 */ /* 0x000fe20000800000 */
[----:B------:R-:W-:Y:S01]  /*58c0*/  UIADD3 UR16, UR18, 0x1c100, URZ ;  /* 0x0001c10012107890 */ /* 0x000fe2000fffe03f */
[----:B------:R-:W-:Y:S01]  /*58d0*/  UMOV UR57, UR9 ;  /* 0x0000000900397c82 */ /* 0x000fe20008000000 */
        /* <DEDUP_REMOVED lines=8> */
[----:B------:R1:W-:Y:S01]  /*5960*/  UTMALDG.3D [UR56], [UR30], desc[UR6] ;  /* 0x000006381e0075b4 */ /* 0x0003e20008011000 */
[----:B------:R-:W-:Y:S01]  /*5970*/  UMOV UR33, UR9 ;  /* 0x0000000900217c82 */ /* 0x000fe20008000000 */
[----:B------:R-:W-:Y:S01]  /*5980*/  UMOV UR34, UR10 ;  /* 0x0000000a00227c82 */ /* 0x000fe20008000000 */
[----:B------:R-:W-:Y:S01]  /*5990*/  UMOV UR36, UR12 ;  /* 0x0000000c00247c82 */ /* 0x000fe20008000000 */
[----:B------:R-:W-:Y:S01]  /*59a0*/  UMOV UR25, UR9 ;  /* 0x0000000900197c82 */ /* 0x000fe20008000000 */
[----:B------:R-:W-:Y:S01]  /*59b0*/  UMOV UR27, UR35 ;  /* 0x00000023001b7c82 */ /* 0x000fe20008000000 */
[----:B------:R-:W-:Y:S01]  /*59c0*/  UMOV UR28, UR12 ;  /* 0x0000000c001c7c82 */ /* 0x000fe20008000000 */
[----:B------:R-:W-:Y:S01]  /*59d0*/  UMOV UR26, UR58 ;  /* 0x0000003a001a7c82 */ /* 0x000fe20008000000 */
[----:B0-----:R-:W-:Y:S01]  /*59e0*/  UIADD3 UR8, UR18, 0x1e100, URZ ;  /* 0x0001e10012087890 */ /* 0x001fe2000fffe03f */
[----:B------:R1:W-:Y:S01]  /*59f0*/  UTMALDG.3D [UR48], [UR30], desc[UR6] ;  /* 0x000006301e0075b4 */ /* 0x0003e20008011000 */
[----:B------:R-:W-:Y:S01]  /*5a00*/  UMOV UR17, UR9 ;  /* 0x0000000900117c82 */ /* 0x000fe20008000000 */
[----:B------:R-:W-:Y:S01]  /*5a10*/  UMOV UR19, UR35 ;  /* 0x0000002300137c82 */ /* 0x000fe20008000000 */
[----:B------:R-:W-:Y:S01]  /*5a20*/  UMOV UR20, UR12 ;  /* 0x0000000c00147c82 */ /* 0x000fe20008000000 */
[----:B------:R-:W-:Y:S01]  /*5a30*/  UMOV UR18, UR50 ;  /* 0x0000003200127c82 */ /* 0x000fe20008000000 */
[----:B------:R-:W-:Y:S01]  /*5a40*/  UMOV UR11, UR35 ;  /* 0x00000023000b7c82 */ /* 0x000fe20008000000 */
[----:B------:R-:W-:Y:S01]  /*5a50*/  UMOV UR10, UR42 ;  /* 0x0000002a000a7c82 */ /* 0x000fe20008000000 */
[----:B------:R1:W-:Y:S01]  /*5a60*/  UTMALDG.3D [UR40], [UR30], desc[UR6] ;  /* 0x000006281e0075b4 */ /* 0x0003e20008011000 */
[----:B------:R1:W-:Y:S01]  /*5a70*/  UTMALDG.3D [UR32], [UR4], desc[UR6] ;  /* 0x00000620040075b4 */ /* 0x0003e20008011000 */
[----:B------:R1:W-:Y:S01]  /*5a80*/  UTMALDG.3D [UR24], [UR4], desc[UR6] ;  /* 0x00000618040075b4 */ /* 0x0003e20008011000 */
[----:B------:R1:W-:Y:S01]  /*5a90*/  UTMALDG.3D [UR16], [UR4], desc[UR6] ;  /* 0x00000610040075b4 */ /* 0x0003e20008011000 */
[----:B------:R1:W-:Y:S02]  /*5aa0*/  UTMALDG.3D [UR8], [UR4], desc[UR6] ;  /* 0x00000608040075b4 */ /* 0x0003e40008011000 */
[----:B-1----:R-:W-:Y:S05]  /*5ab0*/  @P3 BRA `(.L_x_106) ;  /* 0xfffffff800c83947 */ /* 0x002fea000383ffff */
.L_x_102:
[----:B------:R-:W-:Y:S05]  /*5ac0*/  BSYNC B1 ;  /* 0x0000000000017941 */ /* 0x000fea0003800000 */
.L_x_101:
[----:B------:R-:W2:Y:S01]  /*5ad0*/  LDL.64 R20, [R1] ;  /* 0x0000000001147983 */ /* 0x000ea20000100a00 */
[----:B------:R-:W-:Y:S01]  /*5ae0*/  LOP3.LUT P4, RZ, R10, 0xff, RZ, 0xc0, !PT ;  /* 0x000000ff0aff7812 */ /* 0x000fe2000788c0ff */
[----:B------:R-:W-:Y:S01]  /*5af0*/  VIADD R7, R8, UR37 ;  /* 0x0000002508077c36 */ /* 0x000fe20008000000 */
[----:B------:R-:W-:Y:S01]  /*5b00*/  ULDC.64 UR4, c[0x0][0x650] ;  /* 0x0001940000047ab9 */ /* 0x000fe20000000a00 */
[----:B------:R-:W-:Y:S01]  /*5b10*/  IMAD.U32 R8, RZ, RZ, UR37 ;  /* 0x00000025ff087e24 */ /* 0x000fe2000f8e00ff */
[----:B------:R-:W-:Y:S01]  /*5b20*/  UISETP.GE.U32.AND UP0, UPT, UR37, 0x3, UPT ;  /* 0x000000032500788c */ /* 0x000fe2000bf06070 */
[----:B------:R-:W-:Y:S01]  /*5b30*/  BSSY B1, `(.L_x_107) ;  /* 0x000006b000017945 */ /* 0x000fe20003800000 */
[----:B------:R-:W-:Y:S01]  /*5b40*/  ISETP.GT.U32.AND P1, PT, R7, 0x2, PT ;  /* 0x000000020700780c */ /* 0x000fe20003f24070 */
[----:B------:R-:W-:Y:S01]  /*5b50*/  IMAD.MOV.U32 R22, RZ, RZ, -0x1 ;  /* 0xffffffffff167424 */ /* 0x000fe200078e00ff */
[----:B------:R-:W-:Y:S01]  /*5b60*/  PRMT R10, RZ, 0x7610, R10 ;  /* 0x00007610ff0a7816 */ /* 0x000fe2000000000a */
[----:B------:R-:W-:Y:S01]  /*5b70*/  IMAD.MOV.U32 R18, RZ, RZ, -0x1 ;  /* 0xffffffffff127424 */ /* 0x000fe200078e00ff */
[----:B------:R-:W-:Y:S01]  /*5b80*/  ISETP.LT.U32.AND P1, PT, R8, 0x3, P1 ;  /* 0x000000030800780c */ /* 0x000fe20000f21070 */
[----:B------:R-:W-:Y:S01]  /*5b90*/  IMAD.MOV.U32 R19, RZ, RZ, -0x1 ;  /* 0xffffffffff137424 */ /* 0x000fe200078e00ff */
[----:B------:R-:W-:Y:S01]  /*5ba0*/  PLOP3.LUT P3, PT, PT, PT, UP0, 0x80, 0x0 ;  /* 0x000000000000781c */ /* 0x000fe20003f6f008 */
[----:B------:R-:W0:Y:S01]  /*5bb0*/  @P4 S2R R5, SR_CgaCtaId ;  /* 0x0000000000054919 */ /* 0x000e220000008800 */
[----:B------:R-:W-:-:S04]  /*5bc0*/  @P4 MOV R4, 0x400 ;  /* 0x0000040000044802 */ /* 0x000fc80000000f00 */
[----:B0-----:R-:W-:Y:S01]  /*5bd0*/  @P4 LEA R6, R5, R4, 0x18 ;  /* 0x0000000405064211 */ /* 0x001fe200078ec0ff */
[----:B------:R-:W-:Y:S01]  /*5be0*/  IMAD.WIDE.U32 R4, R7, -0x55555555, RZ ;  /* 0xaaaaaaab07047825 */ /* 0x000fe200078e00ff */
[----:B------:R-:W-:Y:S02]  /*5bf0*/  SEL R4, RZ, 0x1, !P1 ;  /* 0x00000001ff047807 */ /* 0x000fe40004800000 */
[----:B------:R0:W-:Y:S02]  /*5c00*/  @P4 SYNCS.ARRIVE.TRANS64.A1T0 RZ, [R6+URZ+0x68], RZ ;  /* 0x000068ff06ff49a7 */ /* 0x0001e4000810003f */
[----:B------:R-:W-:Y:S02]  /*5c10*/  LOP3.LUT R3, R3, R4, RZ, 0x3c, !PT ;  /* 0x0000000403037212 */ /* 0x000fe400078e3cff */
[----:B------:R-:W-:Y:S02]  /*5c20*/  PRMT R4, RZ, 0x7610, R4 ;  /* 0x00007610ff047816 */ /* 0x000fe40000000004 */
[----:B0-----:R-:W-:-:S04]  /*5c30*/  SHF.R.U32.HI R6, RZ, 0x1, R5 ;  /* 0x00000001ff067819 */ /* 0x001fc80000011605 */
[----:B------:R-:W-:Y:S01]  /*5c40*/  @P3 LOP3.LUT R3, R3, 0x1, R6, 0x78, !PT ;  /* 0x0000000103033812 */ /* 0x000fe200078e7806 */
[----:B------:R-:W-:Y:S01]  /*5c50*/  IMAD R8, R6, -0x3, R7 ;  /* 0xfffffffd06087824 */ /* 0x000fe200078e0207 */
[----:B--2---:R-:W-:-:S04]  /*5c60*/  IADD3 R16, P4, R16, R20, RZ ;  /* 0x0000001410107210 */ /* 0x004fc80007f9e0ff */
[----:B------:R-:W-:Y:S01]  /*5c70*/  ISETP.GE.U32.AND P1, PT, R16, UR4, PT ;  /* 0x0000000410007c0c */ /* 0x000fe2000bf26070 */
[----:B------:R-:W-:-:S05]  /*5c80*/  IMAD.X R17, R17, 0x1, R0, P4 ;  /* 0x0000000111117824 */ /* 0x000fca00020e0600 */
[----:B------:R-:W-:-:S13]  /*5c90*/  ISETP.GE.U32.AND.EX P1, PT, R17, UR5, PT, P1 ;  /* 0x0000000511007c0c */ /* 0x000fda000bf26110 */
[----:B------:R-:W-:Y:S05]  /*5ca0*/  @P1 BRA `(.L_x_108) ;  /* 0x00000004004c1947 */ /* 0x000fea0003800000 */
[----:B------:R-:W0:Y:S01]  /*5cb0*/  S2R R12, SR_CTAID.X ;  /* 0x00000000000c7919 */ /* 0x000e220000002500 */
[----:B------:R-:W-:Y:S01]  /*5cc0*/  ULDC.64 UR4, c[0x0][0x628] ;  /* 0x00018a0000047ab9 */ /* 0x000fe20000000a00 */
[----:B------:R-:W1:Y:S01]  /*5cd0*/  LDC R13, c[0x0][0x144] ;  /* 0x00005100ff0d7b82 */ /* 0x000e620000000800 */
[----:B------:R-:W-:Y:S01]  /*5ce0*/  ISETP.NE.U32.AND P1, PT, RZ, UR4, PT ;  /* 0x00000004ff007c0c */ /* 0x000fe2000bf25070 */
[----:B------:R-:W2:Y:S01]  /*5cf0*/  S2R R11, SR_CTAID.Y ;  /* 0x00000000000b7919 */ /* 0x000ea20000002600 */
[----:B------:R-:W-:Y:S01]  /*5d00*/  ULDC UR6, c[0x0][0x150] ;  /* 0x0000540000067ab9 */ /* 0x000fe20000000800 */
[----:B------:R-:W-:Y:S01]  /*5d10*/  ULDC UR7, c[0x0][0x630] ;  /* 0x00018c0000077ab9 */ /* 0x000fe20000000800 */
[----:B------:R-:W-:Y:S01]  /*5d20*/  ISETP.NE.AND.EX P1, PT, RZ, UR5, PT, P1 ;  /* 0x00000005ff007c0c */ /* 0x000fe2000bf25310 */
[----:B------:R-:W-:Y:S01]  /*5d30*/  IMAD.MOV.U32 R4, RZ, RZ, R16 ;  /* 0x000000ffff047224 */ /* 0x000fe200078e0010 */
[----:B0-----:R-:W-:-:S05]  /*5d40*/  I2FP.F32.U32 R5, R12 ;  /* 0x0000000c00057245 */ /* 0x001fca0000201000 */
[----:B------:R-:W-:Y:S01]  /*5d50*/  FMUL R14, R5, UR6 ;  /* 0x00000006050e7c20 */ /* 0x000fe20008400000 */
[----:B------:R-:W-:-:S05]  /*5d60*/  IMAD.MOV.U32 R5, RZ, RZ, R17 ;  /* 0x000000ffff057224 */ /* 0x000fca00078e0011 */
[----:B--2---:R-:W-:Y:S05]  /*5d70*/  @!P1 BRA `(.L_x_109) ;  /* 0x0000000000289947 */ /* 0x004fea0003800000 */
[----:B------:R-:W-:Y:S02]  /*5d80*/  ULDC UR6, c[0x0][0x634] ;  /* 0x00018d0000067ab9 */ /* 0x000fe40000000800 */
[----:B------:R-:W-:-:S05]  /*5d90*/  IADD3 R5, P1, R16, UR6, RZ ;  /* 0x0000000610057c10 */ /* 0x000fca000ff3e0ff */
[----:B------:R-:W-:-:S04]  /*5da0*/  IMAD.X R15, RZ, RZ, R17, P1 ;  /* 0x000000ffff0f7224 */ /* 0x000fc800008e0611 */
[----:B------:R-:W-:-:S04]  /*5db0*/  IMAD.WIDE.U32 R6, R15, UR4, RZ ;  /* 0x000000040f067c25 */ /* 0x000fc8000f8e00ff */
[----:B------:R-:W-:-:S04]  /*5dc0*/  IMAD.WIDE.U32 R6, P1, R5, UR5, R6 ;  /* 0x0000000505067c25 */ /* 0x000fc8000f820006 */
[----:B------:R-:W-:-:S04]  /*5dd0*/  IMAD.WIDE.U32 R4, R5, UR4, RZ ;  /* 0x0000000405047c25 */ /* 0x000fc8000f8e00ff */
[----:B------:R-:W-:Y:S01]  /*5de0*/  IMAD.MOV.U32 R4, RZ, RZ, R7 ;  /* 0x000000ffff047224 */ /* 0x000fe200078e0007 */
[----:B------:R-:W-:Y:S01]  /*5df0*/  IADD3 RZ, P3, R5, R6, RZ ;  /* 0x0000000605ff7210 */ /* 0x000fe20007f7e0ff */
[----:B------:R-:W-:-:S04]  /*5e00*/  IMAD.X R5, RZ, RZ, RZ, P1 ;  /* 0x000000ffff057224 */ /* 0x000fc800008e06ff */
[----:B------:R-:W-:-:S08]  /*5e10*/  IMAD.WIDE.U32.X R4, R15, UR5, R4, P3 ;  /* 0x000000050f047c25 */ /* 0x000fd000098e0404 */
.L_x_109:
[--C-:B------:R-:W-:Y:S01]  /*5e20*/  SHF.R.U64 R19, R4, UR7, R5.reuse ;  /* 0x0000000704137c19 */ /* 0x100fe20008001205 */
[----:B------:R-:W0:Y:S01]  /*5e30*/  F2I.U32.TRUNC.NTZ R14, R14 ;  /* 0x0000000e000e7305 */ /* 0x000e22000020f000 */
[----:B------:R-:W-:Y:S01]  /*5e40*/  SHF.R.U32.HI R4, RZ, UR7, R5 ;  /* 0x00000007ff047c19 */ /* 0x000fe20008011605 */
[----:B------:R-:W-:Y:S01]  /*5e50*/  ULDC.64 UR4, c[0x0][0x620] ;  /* 0x0001880000047ab9 */ /* 0x000fe20000000a00 */
[----:B------:R-:W-:Y:S01]  /*5e60*/  IADD3 R7, P1, RZ, -R19, RZ ;  /* 0x80000013ff077210 */ /* 0x000fe20007f3e0ff */
[----:B------:R-:W-:Y:S01]  /*5e70*/  ULDC.64 UR6, c[0x0][0x640] ;  /* 0x0001900000067ab9 */ /* 0x000fe20000000a00 */
[----:B------:R-:W2:Y:S03]  /*5e80*/  LDC R18, c[0x0][0x148] ;  /* 0x00005200ff127b82 */ /* 0x000ea60000000800 */
[----:B------:R-:W-:Y:S01]  /*5e90*/  IMAD.X R4, RZ, RZ, ~R4, P1 ;  /* 0x000000ffff047224 */ /* 0x000fe200008e0e04 */
[----:B------:R-:W-:-:S03]  /*5ea0*/  ISETP.NE.U32.AND P1, PT, RZ, UR6, PT ;  /* 0x00000006ff007c0c */ /* 0x000fc6000bf25070 */
[----:B------:R-:W-:Y:S01]  /*5eb0*/  IMAD R6, R4, UR4, RZ ;  /* 0x0000000404067c24 */ /* 0x000fe2000f8e02ff */
[----:B------:R-:W-:Y:S01]  /*5ec0*/  ISETP.NE.AND.EX P1, PT, RZ, UR7, PT, P1 ;  /* 0x00000007ff007c0c */ /* 0x000fe2000bf25310 */
[----:B------:R-:W-:Y:S01]  /*5ed0*/  IMAD.WIDE.U32 R4, R7, UR4, R16 ;  /* 0x0000000407047c25 */ /* 0x000fe2000f8e0010 */
[----:B------:R-:W-:-:S03]  /*5ee0*/  ULDC UR4, c[0x0][0x618] ;  /* 0x0001860000047ab9 */ /* 0x000fc60000000800 */
[----:B------:R-:W-:Y:S01]  /*5ef0*/  IMAD R7, R7, UR5, R6 ;  /* 0x0000000507077c24 */ /* 0x000fe2000f8e0206 */
[----:B------:R-:W-:Y:S01]  /*5f00*/  ULDC UR5, c[0x0][0x154] ;  /* 0x0000550000057ab9 */ /* 0x000fe20000000800 */
[----:B0-----:R-:W-:Y:S02]  /*5f10*/  IMAD.MOV R6, RZ, RZ, -R14 ;  /* 0x000000ffff067224 */ /* 0x001fe400078e0a0e */
[----:B------:R-:W-:Y:S02]  /*5f20*/  IMAD.IADD R5, R5, 0x1, R7 ;  /* 0x0000000105057824 */ /* 0x000fe400078e0207 */
[----:B-1----:R-:W-:Y:S01]  /*5f30*/  IMAD R12, R13, R6, R12 ;  /* 0x000000060d0c7224 */ /* 0x002fe200078e020c */
[----:B------:R-:W-:Y:S02]  /*5f40*/  I2FP.F32.U32 R6, R11 ;  /* 0x0000000b00067245 */ /* 0x000fe40000201000 */
[--C-:B------:R-:W-:Y:S02]  /*5f50*/  SHF.R.U64 R13, R4, UR4, R5.reuse ;  /* 0x00000004040d7c19 */ /* 0x100fe40008001205 */
[----:B------:R-:W-:Y:S01]  /*5f60*/  SHF.R.U32.HI R4, RZ, UR4, R5 ;  /* 0x00000004ff047c19 */ /* 0x000fe20008011605 */
[----:B------:R-:W-:Y:S01]  /*5f70*/  FMUL R6, R6, UR5 ;  /* 0x0000000506067c20 */ /* 0x000fe20008400000 */
[----:B------:R-:W-:-:S02]  /*5f80*/  ULDC UR4, c[0x0][0x608] ;  /* 0x0001820000047ab9 */ /* 0x000fc40000000800 */
[--C-:B------:R-:W-:Y:S01]  /*5f90*/  SHF.R.U64 R15, R13, UR4, R4.reuse ;  /* 0x000000040d0f7c19 */ /* 0x100fe20008001204 */
[----:B------:R0:W1:Y:S01]  /*5fa0*/  F2I.U32.TRUNC.NTZ R20, R6 ;  /* 0x0000000600147305 */ /* 0x000062000020f000 */
[----:B------:R-:W-:Y:S01]  /*5fb0*/  SHF.R.U32.HI R4, RZ, UR4, R4 ;  /* 0x00000004ff047c19 */ /* 0x000fe20008011604 */
[----:B------:R-:W-:-:S03]  /*5fc0*/  ULDC UR4, c[0x0][0x658] ;  /* 0x0001960000047ab9 */ /* 0x000fc60000000800 */
[--C-:B------:R-:W-:Y:S02]  /*5fd0*/  SHF.R.U64 R14, R15, UR4, R4.reuse ;  /* 0x000000040f0e7c19 */ /* 0x100fe40008001204 */
[----:B------:R-:W-:-:S03]  /*5fe0*/  SHF.R.U32.HI R21, RZ, UR4, R4 ;  /* 0x00000004ff157c19 */ /* 0x000fc60008011604 */
[----:B------:R-:W-:Y:S02]  /*5ff0*/  IMAD.MOV.U32 R4, RZ, RZ, R14 ;  /* 0x000000ffff047224 */ /* 0x000fe400078e000e */
[----:B------:R-:W-:Y:S01]  /*6000*/  IMAD.MOV.U32 R5, RZ, RZ, R21 ;  /* 0x000000ffff057224 */ /* 0x000fe200078e0015 */
[----:B0-----:R-:W-:Y:S06]  /*6010*/  @!P1 BRA `(.L_x_110) ;  /* 0x0000000000289947 */ /* 0x001fec0003800000 */
        /* <DEDUP_REMOVED lines=10> */
.L_x_110:
[----:B------:R-:W-:Y:S01]  /*60c0*/  ISETP.NE.AND P1, PT, R2, 0x1, PT ;  /* 0x000000010200780c */ /* 0x000fe20003f25270 */
[----:B------:R-:W-:Y:S01]  /*60d0*/  ULDC UR4, c[0x0][0x648] ;  /* 0x0001920000047ab9 */ /* 0x000fe20000000800 */
[----:B------:R-:W-:Y:S01]  /*60e0*/  LOP3.LUT R15, R15, UR22, RZ, 0xc0, !PT ;  /* 0x000000160f0f7c12 */ /* 0x000fe2000f8ec0ff */
[----:B-1----:R-:W-:Y:S01]  /*60f0*/  IMAD.MOV R20, RZ, RZ, -R20 ;  /* 0x000000ffff147224 */ /* 0x002fe200078e0a14 */
[----:B------:R-:W-:Y:S01]  /*6100*/  SHF.R.U64 R4, R4, UR4, R5 ;  /* 0x0000000404047c19 */ /* 0x000fe20008001205 */
[----:B------:R-:W-:Y:S01]  /*6110*/  ULDC UR4, c[0x0][0x638] ;  /* 0x00018e0000047ab9 */ /* 0x000fe20000000800 */
[----:B------:R-:W-:Y:S01]  /*6120*/  LOP3.LUT R13, R13, UR13, RZ, 0xc0, !PT ;  /* 0x0000000d0d0d7c12 */ /* 0x000fe2000f8ec0ff */
[----:B------:R-:W-:Y:S02]  /*6130*/  ULDC UR5, c[0x0][0x610] ;  /* 0x0001840000057ab9 */ /* 0x000fe40000000800 */
[----:B------:R-:W-:Y:S02]  /*6140*/  IMAD.MOV R5, RZ, RZ, -R4 ;  /* 0x000000ffff057224 */ /* 0x000fe400078e0a04 */
[----:B------:R-:W-:-:S02]  /*6150*/  IMAD R15, R4, UR21, R15 ;  /* 0x00000015040f7c24 */ /* 0x000fc4000f8e020f */
[----:B--2---:R-:W-:Y:S02]  /*6160*/  @P1 IMAD R12, R18, R20, R11 ;  /* 0x00000014120c1224 */ /* 0x004fe400078e020b */
[----:B------:R-:W-:Y:S01]  /*6170*/  IMAD R14, R5, UR4, R14 ;  /* 0x00000004050e7c24 */ /* 0x000fe2000f8e020e */
[----:B------:R-:W-:Y:S01]  /*6180*/  ULDC UR4, c[0x0][0x600] ;  /* 0x0001800000047ab9 */ /* 0x000fe20000000800 */
[----:B------:R-:W-:Y:S02]  /*6190*/  IMAD R12, R15, UR5, R12 ;  /* 0x000000050f0c7c24 */ /* 0x000fe4000f8e020c */
[----:B------:R-:W-:Y:S02]  /*61a0*/  IMAD R5, R14, UR4, R13 ;  /* 0x000000040e057c24 */ /* 0x000fe4000f8e020d */
[----:B------:R-:W-:-:S03]  /*61b0*/  IMAD.MOV.U32 R4, RZ, RZ, 0x1 ;  /* 0x00000001ff047424 */ /* 0x000fc600078e00ff */
[----:B------:R-:W-:Y:S02]  /*61c0*/  SEL R18, R5, R12, !P1 ;  /* 0x0000000c05127207 */ /* 0x000fe40004800000 */
[----:B------:R-:W-:-:S07]  /*61d0*/  SEL R22, R12, R5, !P1 ;  /* 0x000000050c167207 */ /* 0x000fce0004800000 */
.L_x_108:
[----:B------:R-:W-:Y:S05]  /*61e0*/  BSYNC B1 ;  /* 0x0000000000017941 */ /* 0x000fea0003800000 */
.L_x_107:
[----:B------:R-:W-:-:S13]  /*61f0*/  LOP3.LUT P1, RZ, R4, 0xff, RZ, 0xc0, !PT ;  /* 0x000000ff04ff7812 */ /* 0x000fda000782c0ff */
[----:B------:R-:W-:Y:S05]  /*6200*/  @P1 BRA `(.L_x_111) ;  /* 0xfffffff000c01947 */ /* 0x000fea000383ffff */
[----:B------:R-:W-:Y:S05]  /*6210*/  BSYNC B0 ;  /* 0x0000000000007941 */ /* 0x000fea0003800000 */
.L_x_99:
[----:B------:R-:W-:-:S03]  /*6220*/  UMOV UR4, 0xffffffff ;  /* 0xffffffff00047882 */ /* 0x000fc60000000000 */
[----:B------:R-:W-:Y:S05]  /*6230*/  BRA.DIV UR4, `(.L_x_112) ;  /* 0x0000000604247947 */ /* 0x000fea000b800000 */
[----:B------:R-:W-:-:S13]  /*6240*/  ELECT P6, URZ, PT ;  /* 0x00000000003f782f */ /* 0x000fda00038c0000 */
.L_x_127:
[----:B------:R-:W-:Y:S04]  /*6250*/  BSSY B0, `(.L_x_113) ;  /* 0x0000022000007945 */ /* 0x000fe80003800000 */
[----:B------:R-:W-:Y:S05]  /*6260*/  @!P6 BRA `(.L_x_114) ;  /* 0x000000000080e947 */ /* 0x000fea0003800000 */
[----:B------:R-:W-:-:S04]  /*6270*/  LOP3.LUT R23, R23, 0x2, RZ, 0xfc, !PT ;  /* 0x0000000217177812 */ /* 0x000fc800078efcff */
[----:B------:R-:W-:-:S13]  /*6280*/  ISETP.NE.AND P0, PT, R23, 0x3, PT ;  /* 0x000000031700780c */ /* 0x000fda0003f05270 */
[----:B------:R-:W-:Y:S05]  /*6290*/  @!P0 BRA `(.L_x_115) ;  /* 0x0000000000048947 */ /* 0x000fea0003800000 */
[----:B------:R-:W-:Y:S01]  /*62a0*/  BPT.TRAP 0x1 ;  /* 0x000000040000795c */ /* 0x000fe20000300000 */
.L_x_115:
[----:B------:R-:W0:Y:S01]  /*62b0*/  S2R R5, SR_CgaCtaId ;  /* 0x0000000000057919 */ /* 0x000e220000008800 */
[----:B------:R-:W-:Y:S02]  /*62c0*/  MOV R0, 0x400 ;  /* 0x0000040000007802 */ /* 0x000fe40000000f00 */
[----:B------:R-:W-:Y:S02]  /*62d0*/  SHF.L.U32 R2, R3, 0x1f, RZ ;  /* 0x0000001f03027819 */ /* 0x000fe400000006ff */
[----:B0-----:R-:W-:-:S05]  /*62e0*/  LEA R5, R5, R0, 0x18 ;  /* 0x0000000005057211 */ /* 0x001fca00078ec0ff */
[----:B------:R-:W-:-:S04]  /*62f0*/  VIADD R5, R5, 0x18 ;  /* 0x0000001805057836 */ /* 0x000fc80000000000 */
[C---:B------:R-:W-:Y:S02]  /*6300*/  IMAD R7, R8.reuse, 0x8, R5 ;  /* 0x0000000808077824 */ /* 0x040fe400078e0205 */
[----:B------:R-:W-:Y:S02]  /*6310*/  VIADD R8, R8, 0x1 ;  /* 0x0000000108087836 */ /* 0x000fe40000000000 */
[----:B------:R-:W0:Y:S03]  /*6320*/  SYNCS.PHASECHK.TRANS64.TRYWAIT P0, [R7+URZ], R2 ;  /* 0x00000002070075a7 */ /* 0x000e26000800017f */
[----:B------:R-:W-:-:S04]  /*6330*/  ISETP.NE.AND P1, PT, R8, 0x3, PT ;  /* 0x000000030800780c */ /* 0x000fc80003f25270 */
[----:B------:R-:W-:Y:S02]  /*6340*/  SEL R0, RZ, 0x1, P1 ;  /* 0x00000001ff007807 */ /* 0x000fe40000800000 */
[----:B------:R-:W-:Y:S02]  /*6350*/  SEL R8, R8, RZ, P1 ;  /* 0x000000ff08087207 */ /* 0x000fe40000800000 */
[----:B------:R-:W-:-:S03]  /*6360*/  LOP3.LUT R9, R3, R0, RZ, 0x3c, !PT ;  /* 0x0000000003097212 */ /* 0x000fc600078e3cff */
[----:B------:R-:W-:Y:S01]  /*6370*/  IMAD R4, R8, 0x8, R5 ;  /* 0x0000000808047824 */ /* 0x000fe200078e0205 */
[----:B------:R-:W-:Y:S01]  /*6380*/  SHF.L.U32 R3, R9, 0x1f, RZ ;  /* 0x0000001f09037819 */ /* 0x000fe200000006ff */
[----:B0-----:R-:W-:Y:S06]  /*6390*/  @!P0 BRA `(.L_x_116) ;  /* 0x0000000000ec8947 */ /* 0x001fec0003800000 */
.L_x_128:
[----:B------:R-:W1:Y:S01]  /*63a0*/  SYNCS.PHASECHK.TRANS64.TRYWAIT P0, [R4+URZ], R3 ;  /* 0x00000003040075a7 */ /* 0x000e62000800017f */
[----:B------:R-:W-:-:S05]  /*63b0*/  VIADD R0, R8, 0x1 ;  /* 0x0000000108007836 */ /* 0x000fca0000000000 */
[----:B------:R-:W-:-:S04]  /*63c0*/  ISETP.NE.AND P1, PT, R0, 0x3, PT ;  /* 0x000000030000780c */ /* 0x000fc80003f25270 */
[----:B0-----:R-:W-:Y:S02]  /*63d0*/  SEL R2, RZ, 0x1, P1 ;  /* 0x00000001ff027807 */ /* 0x001fe40000800000 */
[----:B------:R-:W-:Y:S02]  /*63e0*/  SEL R0, R0, RZ, P1 ;  /* 0x000000ff00007207 */ /* 0x000fe40000800000 */
[----:B------:R-:W-:Y:S01]  /*63f0*/  LOP3.LUT R2, R9, R2, RZ, 0x3c, !PT ;  /* 0x0000000209027212 */ /* 0x000fe200078e3cff */
[----:B-1----:R-:W-:Y:S06]  /*6400*/  @!P0 BRA `(.L_x_117) ;  /* 0x0000000000e48947 */ /* 0x002fec0003800000 */
.L_x_129:
[----:B------:R-:W-:Y:S01]  /*6410*/  IMAD R5, R0, 0x8, R5 ;  /* 0x0000000800057824 */ /* 0x000fe200078e0205 */
[----:B------:R-:W-:-:S07]  /*6420*/  SHF.L.U32 R0, R2, 0x1f, RZ ;  /* 0x0000001f02007819 */ /* 0x000fce00000006ff */
.L_x_118:
[----:B-1----:R1:W2:Y:S02]  /*6430*/  SYNCS.PHASECHK.TRANS64.TRYWAIT P0, [R5+URZ], R0 ;  /* 0x00000000050075a7 */ /* 0x0022a4000800017f */
[----:B--2---:R-:W-:Y:S05]  /*6440*/  @!P0 NANOSLEEP.SYNCS 0x989680 ;  /* 0x009896800000895d */ /* 0x004fea0003900000 */
[----:B------:R-:W2:Y:S02]  /*6450*/  @!P0 SYNCS.PHASECHK.TRANS64 P0, [R5+URZ], R0 ;  /* 0x00000000050085a7 */ /* 0x000ea4000800007f */
[----:B--2---:R-:W-:Y:S05]  /*6460*/  @!P0 BRA `(.L_x_118) ;  /* 0xfffffffc00f08947 */ /* 0x004fea000383ffff */
.L_x_114:
[----:B------:R-:W-:Y:S05]  /*6470*/  BSYNC B0 ;  /* 0x0000000000007941 */ /* 0x000fea0003800000 */
.L_x_113:
[----:B------:R-:W-:Y:S05]  /*6480*/  EXIT ;  /* 0x000000000000794d */ /* 0x000fea0003800000 */
.L_x_15:
[----:B0-----:R-:W-:-:S04]  /*6490*/  IMAD.U32 R3, RZ, RZ, UR43 ;  /* 0x0000002bff037e24 */ /* 0x001fc8000f8e00ff */
[----:B------:R0:W1:Y:S03]  /*64a0*/  SYNCS.PHASECHK.TRANS64.TRYWAIT P0, [R3+URZ+-0x8], R0 ;  /* 0xfffff800030075a7 */ /* 0x000066000800017f */
[----:B-1----:R-:W-:Y:S05]  /*64b0*/  @!P0 NANOSLEEP.SYNCS 0x989680 ;  /* 0x009896800000895d */ /* 0x002fea0003900000 */
[----:B------:R-:W1:Y:S02]  /*64c0*/  @!P0 SYNCS.PHASECHK.TRANS64 P0, [R3+URZ+-0x8], R0 ;  /* 0xfffff800030085a7 */ /* 0x000e64000800007f */
[----:B-1----:R-:W-:Y:S05]  /*64d0*/  @!P0 BRA `(.L_x_15) ;  /* 0xfffffffc00ec8947 */ /* 0x002fea000383ffff */
[----:B------:R-:W-:Y:S05]  /*64e0*/  BRA `(.L_x_119) ;  /* 0xffffffb000307947 */ /* 0x000fea000383ffff */
.L_x_20:
[----:B-1----:R1:W2:Y:S02]  /*64f0*/  SYNCS.PHASECHK.TRANS64.TRYWAIT P1, [R3+URZ], R0 ;  /* 0x00000000030075a7 */ /* 0x0022a4000802017f */
[----:B--2---:R-:W-:Y:S05]  /*6500*/  @!P1 NANOSLEEP.SYNCS 0x989680 ;  /* 0x009896800000995d */ /* 0x004fea0003900000 */
[----:B------:R-:W2:Y:S02]  /*6510*/  @!P1 SYNCS.PHASECHK.TRANS64 P1, [R3+URZ], R0 ;  /* 0x00000000030095a7 */ /* 0x000ea4000802007f */
[----:B--2---:R-:W-:Y:S05]  /*6520*/  @!P1 BRA `(.L_x_20) ;  /* 0xfffffffc00f09947 */ /* 0x004fea000383ffff */
[----:B------:R-:W-:Y:S05]  /*6530*/  BRA `(.L_x_19) ;  /* 0xffffffb0009c7947 */ /* 0x000fea000383ffff */
.L_x_25:
[----:B-1----:R-:W-:-:S04]  /*6540*/  IMAD.U32 R4, RZ, RZ, UR6 ;  /* 0x00000006ff047e24 */ /* 0x002fc8000f8e00ff */
[----:B------:R1:W2:Y:S03]  /*6550*/  SYNCS.PHASECHK.TRANS64.TRYWAIT P1, [R4+URZ], R3 ;  /* 0x00000003040075a7 */ /* 0x0002a6000802017f */
[----:B--2---:R-:W-:Y:S05]  /*6560*/  @!P1 NANOSLEEP.SYNCS 0x989680 ;  /* 0x009896800000995d */ /* 0x004fea0003900000 */
[----:B------:R-:W2:Y:S02]  /*6570*/  @!P1 SYNCS.PHASECHK.TRANS64 P1, [R4+URZ], R3 ;  /* 0x00000003040095a7 */ /* 0x000ea4000802007f */
[----:B--2---:R-:W-:Y:S05]  /*6580*/  @!P1 BRA `(.L_x_25) ;  /* 0xfffffffc00ec9947 */ /* 0x004fea000383ffff */
[----:B------:R-:W-:Y:S05]  /*6590*/  BRA `(.L_x_24) ;  /* 0xffffffb800a47947 */ /* 0x000fea000383ffff */
.L_x_31:
[----:B0-----:R-:W-:-:S04]  /*65a0*/  IMAD.U32 R3, RZ, RZ, UR43 ;  /* 0x0000002bff037e24 */ /* 0x001fc8000f8e00ff */
[----:B------:R0:W1:Y:S03]  /*65b0*/  SYNCS.PHASECHK.TRANS64.TRYWAIT P0, [R3+URZ+0x8], R0 ;  /* 0x00000800030075a7 */ /* 0x000066000800017f */
[----:B-1----:R-:W-:Y:S05]  /*65c0*/  @!P0 NANOSLEEP.SYNCS 0x989680 ;  /* 0x009896800000895d */ /* 0x002fea0003900000 */
[----:B------:R-:W1:Y:S02]  /*65d0*/  @!P0 SYNCS.PHASECHK.TRANS64 P0, [R3+URZ+0x8], R0 ;  /* 0x00000800030085a7 */ /* 0x000e64000800007f */
[----:B-1----:R-:W-:Y:S05]  /*65e0*/  @!P0 BRA `(.L_x_31) ;  /* 0xfffffffc00ec8947 */ /* 0x002fea000383ffff */
[----:B------:R-:W-:Y:S05]  /*65f0*/  BRA `(.L_x_120) ;  /* 0xffffffc400207947 */ /* 0x000fea000383ffff */
.L_x_100:
[----:B------:R-:W-:Y:S01]  /*6600*/  BSSY B1, `(.L_x_121) ;  /* 0x0000006000017945 */ /* 0x000fe20003800000 */
[----:B------:R-:W-:-:S07]  /*6610*/  IMAD.MOV.U32 R15, RZ, RZ, -0x1 ;  /* 0xffffffffff0f7424 */ /* 0x000fce00078e00ff */
[----:B-----5:R-:W-:Y:S05]  /*6620*/  WARPSYNC.COLLECTIVE R15, `(.L_x_122) ;  /* 0x000000000f0c7348 */ /* 0x020fea0003c00000 */
[----:B------:R-:W-:Y:S02]  /*6630*/  ELECT P6, UR62, PT ;  /* 0x00000000003e782f */ /* 0x000fe400038c0000 */
[----:B------:R-:W-:Y:S01]  /*6640*/  MOV R14, UR62 ;  /* 0x0000003e000e7c02 */ /* 0x000fe20008000f00 */
[----:B-----5:R-:W-:Y:S10]  /*6650*/  ENDCOLLECTIVE ;  /* 0x000000000000791b */ /* 0x020ff40003800000 */
.L_x_122:
[----:B------:R-:W-:Y:S05]  /*6660*/  BSYNC B1 ;  /* 0x0000000000017941 */ /* 0x000fea0003800000 */
.L_x_121:
[----:B------:R-:W-:Y:S05]  /*6670*/  BRA `(.L_x_123) ;  /* 0xffffffec00b07947 */ /* 0x000fea000383ffff */
.L_x_103:
[----:B-1----:R1:W2:Y:S02]  /*6680*/  SYNCS.PHASECHK.TRANS64.TRYWAIT P1, [R11+URZ+0x18], R6 ;  /* 0x000018060b0075a7 */ /* 0x0022a4000802017f */
[----:B--2---:R-:W-:Y:S05]  /*6690*/  @!P1 NANOSLEEP.SYNCS 0x989680 ;  /* 0x009896800000995d */ /* 0x004fea0003900000 */
[----:B------:R-:W2:Y:S02]  /*66a0*/  @!P1 SYNCS.PHASECHK.TRANS64 P1, [R11+URZ+0x18], R6 ;  /* 0x000018060b0095a7 */ /* 0x000ea4000802007f */
[----:B--2---:R-:W-:Y:S05]  /*66b0*/  @!P1 BRA `(.L_x_103) ;  /* 0xfffffffc00f09947 */ /* 0x004fea000383ffff */
[----:B------:R-:W-:Y:S05]  /*66c0*/  BRA `(.L_x_124) ;  /* 0xffffffec00e47947 */ /* 0x000fea000383ffff */
.L_x_112:
[----:B------:R-:W-:Y:S01]  /*66d0*/  BSSY B0, `(.L_x_125) ;  /* 0x0000006000007945 */ /* 0x000fe20003800000 */
[----:B------:R-:W-:-:S07]  /*66e0*/  IMAD.MOV.U32 R15, RZ, RZ, -0x1 ;  /* 0xffffffffff0f7424 */ /* 0x000fce00078e00ff */
[----:B-----5:R-:W-:Y:S05]  /*66f0*/  WARPSYNC.COLLECTIVE R15, `(.L_x_126) ;  /* 0x000000000f0c7348 */ /* 0x020fea0003c00000 */
[----:B------:R-:W-:Y:S02]  /*6700*/  ELECT P6, UR62, PT ;  /* 0x00000000003e782f */ /* 0x000fe400038c0000 */
[----:B------:R-:W-:Y:S01]  /*6710*/  MOV R14, UR62 ;  /* 0x0000003e000e7c02 */ /* 0x000fe20008000f00 */
[----:B-----5:R-:W-:Y:S10]  /*6720*/  ENDCOLLECTIVE ;  /* 0x000000000000791b */ /* 0x020ff40003800000 */
.L_x_126:
[----:B------:R-:W-:Y:S05]  /*6730*/  BSYNC B0 ;  /* 0x0000000000007941 */ /* 0x000fea0003800000 */
.L_x_125:
[----:B------:R-:W-:Y:S05]  /*6740*/  BRA `(.L_x_127) ;  /* 0xfffffff800c07947 */ /* 0x000fea000383ffff */
.L_x_116:
[----:B0-----:R0:W1:Y:S02]  /*6750*/  SYNCS.PHASECHK.TRANS64.TRYWAIT P0, [R7+URZ], R2 ;  /* 0x00000002070075a7 */ /* 0x001064000800017f */
[----:B-1----:R-:W-:Y:S05]  /*6760*/  @!P0 NANOSLEEP.SYNCS 0x989680 ;  /* 0x009896800000895d */ /* 0x002fea0003900000 */
[----:B------:R-:W1:Y:S02]  /*6770*/  @!P0 SYNCS.PHASECHK.TRANS64 P0, [R7+URZ], R2 ;  /* 0x00000002070085a7 */ /* 0x000e64000800007f */
[----:B-1----:R-:W-:Y:S05]  /*6780*/  @!P0 BRA `(.L_x_116) ;  /* 0xfffffffc00f08947 */ /* 0x002fea000383ffff */
[----:B------:R-:W-:Y:S05]  /*6790*/  BRA `(.L_x_128) ;  /* 0xfffffffc00007947 */ /* 0x000fea000383ffff */
.L_x_117:
[----:B0-----:R0:W1:Y:S02]  /*67a0*/  SYNCS.PHASECHK.TRANS64.TRYWAIT P0, [R4+URZ], R3 ;  /* 0x00000003040075a7 */ /* 0x001064000800017f */
[----:B-1----:R-:W-:Y:S05]  /*67b0*/  @!P0 NANOSLEEP.SYNCS 0x989680 ;  /* 0x009896800000895d */ /* 0x002fea0003900000 */
[----:B------:R-:W1:Y:S02]  /*67c0*/  @!P0 SYNCS.PHASECHK.TRANS64 P0, [R4+URZ], R3 ;  /* 0x00000003040085a7 */ /* 0x000e64000800007f */
[----:B-1----:R-:W-:Y:S05]  /*67d0*/  @!P0 BRA `(.L_x_117) ;  /* 0xfffffffc00f08947 */ /* 0x002fea000383ffff */
[----:B------:R-:W-:Y:S05]  /*67e0*/  BRA `(.L_x_129) ;  /* 0xfffffffc00087947 */ /* 0x000fea000383ffff */
.L_x_130:
[----:B------:R-:W-:-:S00]  /*67f0*/  BRA `(.L_x_130) ;  /* 0xfffffffc00fc7947 */ /* 0x000fc0000383ffff */
[----:B------:R-:W-:-:S00]  /*6800*/  NOP ;  /* 0x0000000000007918 */ /* 0x000fc00000000000 */
[----:B------:R-:W-:-:S00]  /*6810*/  NOP ;  /* 0x0000000000007918 */ /* 0x000fc00000000000 */
[----:B------:R-:W-:-:S00]  /*6820*/  NOP ;  /* 0x0000000000007918 */ /* 0x000fc00000000000 */
[----:B------:R-:W-:-:S00]  /*6830*/  NOP ;  /* 0x0000000000007918 */ /* 0x000fc00000000000 */
[----:B------:R-:W-:-:S00]  /*6840*/  NOP ;  /* 0x0000000000007918 */ /* 0x000fc00000000000 */
[----:B------:R-:W-:-:S00]  /*6850*/  NOP ;  /* 0x0000000000007918 */ /* 0x000fc00000000000 */
[----:B------:R-:W-:-:S00]  /*6860*/  NOP ;  /* 0x0000000000007918 */ /* 0x000fc00000000000 */
[----:B------:R-:W-:-:S00]  /*6870*/  NOP ;  /* 0x0000000000007918 */ /* 0x000fc00000000000 */
.L_x_131:


//--------------------- .nv.global.init           --------------------------
	.section	.nv.global.init,"aw",@progbits
.nv.global.init:
	.type		$str$22,@object
	.size		$str$22,($str$23 - $str$22)
$str$22:
        /*0000*/ 	.byte	0x6b, 0x5f, 0x74, 0x69, 0x6c, 0x65, 0x5f, 0x63, 0x6f, 0x75, 0x6e, 0x74, 0x20, 0x3e, 0x3d, 0x20
        /*0010*/ 	.byte	0x31, 0x00
	.type		$str$23,@object
	.size		$str$23,(__unnamed_1 - $str$23)
$str$23:
        /*0012*/ 	.byte	0x2f, 0x74, 0x6d, 0x70, 0x2f, 0x63, 0x75, 0x74, 0x6c, 0x61, 0x73, 0x73, 0x5f, 0x73, 0x77, 0x65
        /*0022*/ 	.byte	0x65, 0x70, 0x5f, 0x73, 0x72, 0x63, 0x2f, 0x69, 0x6e, 0x63, 0x6c, 0x75, 0x64, 0x65, 0x2f, 0x63
        /*0032*/ 	.byte	0x75, 0x74, 0x6c, 0x61, 0x73, 0x73, 0x2f, 0x67, 0x65, 0x6d, 0x6d, 0x2f, 0x63, 0x6f, 0x6c, 0x6c
        /*0042*/ 	.byte	0x65, 0x63, 0x74, 0x69, 0x76, 0x65, 0x2f, 0x73, 0x6d, 0x39, 0x30, 0x5f, 0x6d, 0x6d, 0x61, 0x5f
        /*0052*/ 	.byte	0x74, 0x6d, 0x61, 0x5f, 0x67, 0x6d, 0x6d, 0x61, 0x5f, 0x73, 0x73, 0x5f, 0x77, 0x61, 0x72, 0x70
        /*0062*/ 	.byte	0x73, 0x70, 0x65, 0x63, 0x69, 0x61, 0x6c, 0x69, 0x7a, 0x65, 0x64, 0x2e, 0x68, 0x70, 0x70, 0x00
	.type		__unnamed_1,@object
	.size		__unnamed_1,(.L_0 - __unnamed_1)
__unnamed_1:
        /*0072*/ 	.byte	0x76, 0x6f, 0x69, 0x64, 0x20, 0x63, 0x75, 0x74, 0x6c, 0x61, 0x73, 0x73, 0x3a, 0x3a, 0x67, 0x65
        /* <DEDUP_REMOVED lines=179> */
        /*0bb2*/ 	.byte	0x69, 0x74, 0x79, 0x5d, 0x00
.L_0:


//--------------------- .nv.shared._ZN7cutlass13device_kernelINS_4gemm6kernel13GemmUniversalIN4cute5tupleIJiiiiEEENS1_10collective13CollectiveMmaINS1_34MainloopSm90TmaGmmaWarpSpecializedILi3ENS5_IJNS4_1CILi1EEESB_SB_EEENS1_32KernelTmaWarpSpecializedPingpongEEENS5_IJNSA_ILi64EEESF_NSA_ILi256EEEEEENS_6half_tENS5_IJlSB_lEEESI_SJ_NS4_8TiledMMAINS4_8MMA_AtomIJNS4_4SM904GMMA25MMA_64x64x16_F32F16F16_SSILNSN_5MajorE0ELSP_0ELNSN_7ScaleInE1ELSQ_1EEEEEENS4_6LayoutISC_NS5_IJNSA_ILi0EEESU_SU_EEEEENS5_IJNS4_10UnderscoreESX_SX_EEEEENS4_13SM90_TMA_LOADENS4_14ComposedLayoutINS4_7SwizzleILi3ELi4ELi3EEENS4_18smem_ptr_flag_bitsILi16EEENST_INS5_IJNSA_ILi8EEESF_EEENS5_IJSF_SB_EEEEEEEvNS4_8identityES10_S1A_vS1B_EENS_8epilogue10collective6detail29Sm90TmaWarpSpecializedAdapterINS1E_15DefaultEpilogueISI_SJ_SJ_NS1D_6thread17LinearCombinationISI_Li1EffLNS1I_9ScaleType4KindE0ELNS_15FloatRoundStyleE2ESI_EENS1_15EpilogueDefaultEEEEEvvEEEEvNT_6ParamsE --------------------------
	.section	.nv.shared._ZN7cutlass13device_kernelINS_4gemm6kernel13GemmUniversalIN4cute5tupleIJiiiiEEENS1_10collective13CollectiveMmaINS1_34MainloopSm90TmaGmmaWarpSpecializedILi3ENS5_IJNS4_1CILi1EEESB_SB_EEENS1_32KernelTmaWarpSpecializedPingpongEEENS5_IJNSA_ILi64EEESF_NSA_ILi256EEEEEENS_6half_tENS5_IJlSB_lEEESI_SJ_NS4_8TiledMMAINS4_8MMA_AtomIJNS4_4SM904GMMA25MMA_64x64x16_F32F16F16_SSILNSN_5MajorE0ELSP_0ELNSN_7ScaleInE1ELSQ_1EEEEEENS4_6LayoutISC_NS5_IJNSA_ILi0EEESU_SU_EEEEENS5_IJNS4_10UnderscoreESX_SX_EEEEENS4_13SM90_TMA_LOADENS4_14ComposedLayoutINS4_7SwizzleILi3ELi4ELi3EEENS4_18smem_ptr_flag_bitsILi16EEENST_INS5_IJNSA_ILi8EEESF_EEENS5_IJSF_SB_EEEEEEEvNS4_8identityES10_S1A_vS1B_EENS_8epilogue10collective6detail29Sm90TmaWarpSpecializedAdapterINS1E_15DefaultEpilogueISI_SJ_SJ_NS1D_6thread17LinearCombinationISI_Li1EffLNS1I_9ScaleType4KindE0ELNS_15FloatRoundStyleE2ESI_EENS1_15EpilogueDefaultEEEEEvvEEEEvNT_6ParamsE,"aw",@nobits
	.sectionflags	@""
	.align	16
	.zero		1024


//--------------------- .nv.shared.reserved.0     --------------------------
	.section	.nv.shared.reserved.0,"aw",@nobits
	.weak		__nv_reservedSMEM_offset_0_alias
	.size		__nv_reservedSMEM_offset_0_alias, 0, 0
	.other		__nv_reservedSMEM_offset_0_alias,@"STO_CUDA_RESERVED_SHARED STV_DEFAULT"
__nv_reservedSMEM_offset_0_alias:
	.zero		0


//--------------------- .nv.global                --------------------------
	.section	.nv.global,"aw",@nobits
.nv.global:
	.type		_ZN40_INTERNAL_81e5326c_4_k_cu_bc2c9df0_106864cute1_E,@object
	.size		_ZN40_INTERNAL_81e5326c_4_k_cu_bc2c9df0_106864cute1_E,(_ZN40_INTERNAL_81e5326c_4_k_cu_bc2c9df0_106864cuda3std3__45__cpo6cbeginE - _ZN40_INTERNAL_81e5326c_4_k_cu_bc2c9df0_106864cute1_E)
_ZN40_INTERNAL_81e5326c_4_k_cu_bc2c9df0_106864cute1_E:
	.zero		1
	.type		_ZN40_INTERNAL_81e5326c_4_k_cu_bc2c9df0_106864cuda3std3__45__cpo6cbeginE,@object
	.size		_ZN40_INTERNAL_81e5326c_4_k_cu_bc2c9df0_106864cuda3std3__45__cpo6cbeginE,(_ZN40_INTERNAL_81e5326c_4_k_cu_bc2c9df0_106864cuda3std3__48in_placeE - _ZN40_INTERNAL_81e5326c_4_k_cu_bc2c9df0_106864cuda3std3__45__cpo6cbeginE)
_ZN40_INTERNAL_81e5326c_4_k_cu_bc2c9df0_106864cuda3std3__45__cpo6cbeginE:
	.zero		1
	.type		_ZN40_INTERNAL_81e5326c_4_k_cu_bc2c9df0_106864cuda3std3__48in_placeE,@object
	.size		_ZN40_INTERNAL_81e5326c_4_k_cu_bc2c9df0_106864cuda3std3__48in_placeE,(_ZN40_INTERNAL_81e5326c_4_k_cu_bc2c9df0_106864cuda3std6ranges3__45__cpo9iter_moveE - _ZN40_INTERNAL_81e5326c_4_k_cu_bc2c9df0_106864cuda3std3__48in_placeE)
_ZN40_INTERNAL_81e5326c_4_k_cu_bc2c9df0_106864cuda3std3__48in_placeE:
	.zero		1
	.type		_ZN40_INTERNAL_81e5326c_4_k_cu_bc2c9df0_106864cuda3std6ranges3__45__cpo9iter_moveE,@object
	.size		_ZN40_INTERNAL_81e5326c_4_k_cu_bc2c9df0_106864cuda3std6ranges3__45__cpo9iter_moveE,(_ZN40_INTERNAL_81e5326c_4_k_cu_bc2c9df0_106864cuda3std3__45__cpo5beginE - _ZN40_INTERNAL_81e5326c_4_k_cu_bc2c9df0_106864cuda3std6ranges3__45__cpo9iter_moveE)
_ZN40_INTERNAL_81e5326c_4_k_cu_bc2c9df0_106864cuda3std6ranges3__45__cpo9iter_moveE:
	.zero		1
	.type		_ZN40_INTERNAL_81e5326c_4_k_cu_bc2c9df0_106864cuda3std3__45__cpo5beginE,@object
	.size		_ZN40_INTERNAL_81e5326c_4_k_cu_bc2c9df0_106864cuda3std3__45__cpo5beginE,(_ZN40_INTERNAL_81e5326c_4_k_cu_bc2c9df0_106864cuda3std3__442_GLOBAL__N__81e5326c_4_k_cu_bc2c9df0_106866ignoreE - _ZN40_INTERNAL_81e5326c_4_k_cu_bc2c9df0_106864cuda3std3__45__cpo5beginE)
_ZN40_INTERNAL_81e5326c_4_k_cu_bc2c9df0_106864cuda3std3__45__cpo5beginE:
	.zero		1
	.type		_ZN40_INTERNAL_81e5326c_4_k_cu_bc2c9df0_106864cuda3std3__442_GLOBAL__N__81e5326c_4_k_cu_bc2c9df0_106866ignoreE,@object
	.size		_ZN40_INTERNAL_81e5326c_4_k_cu_bc2c9df0_106864cuda3std3__442_GLOBAL__N__81e5326c_4_k_cu_bc2c9df0_106866ignoreE,(_ZN40_INTERNAL_81e5326c_4_k_cu_bc2c9df0_106864cute7productE - _ZN40_INTERNAL_81e5326c_4_k_cu_bc2c9df0_106864cuda3std3__442_GLOBAL__N__81e5326c_4_k_cu_bc2c9df0_106866ignoreE)
_ZN40_INTERNAL_81e5326c_4_k_cu_bc2c9df0_106864cuda3std3__442_GLOBAL__N__81e5326c_4_k_cu_bc2c9df0_106866ignoreE:
	.zero		1
	.type		_ZN40_INTERNAL_81e5326c_4_k_cu_bc2c9df0_106864cute7productE,@object
	.size		_ZN40_INTERNAL_81e5326c_4_k_cu_bc2c9df0_106864cute7productE,(_ZN40_INTERNAL_81e5326c_4_k_cu_bc2c9df0_106864cuda3std3__45__cpo3endE - _ZN40_INTERNAL_81e5326c_4_k_cu_bc2c9df0_106864cute7productE)
_ZN40_INTERNAL_81e5326c_4_k_cu_bc2c9df0_106864cute7productE:
	.zero		1
	.type		_ZN40_INTERNAL_81e5326c_4_k_cu_bc2c9df0_106864cuda3std3__45__cpo3endE,@object
	.size		_ZN40_INTERNAL_81e5326c_4_k_cu_bc2c9df0_106864cuda3std3__45__cpo3endE,(_ZN40_INTERNAL_81e5326c_4_k_cu_bc2c9df0_106864cuda3std3__419piecewise_constructE - _ZN40_INTERNAL_81e5326c_4_k_cu_bc2c9df0_106864cuda3std3__45__cpo3endE)
_ZN40_INTERNAL_81e5326c_4_k_cu_bc2c9df0_106864cuda3std3__45__cpo3endE:
	.zero		1
	.type		_ZN40_INTERNAL_81e5326c_4_k_cu_bc2c9df0_106864cuda3std3__419piecewise_constructE,@object
	.size		_ZN40_INTERNAL_81e5326c_4_k_cu_bc2c9df0_106864cuda3std3__419piecewise_constructE,(_ZN40_INTERNAL_81e5326c_4_k_cu_bc2c9df0_106864cuda3std3__45__cpo4cendE - _ZN40_INTERNAL_81e5326c_4_k_cu_bc2c9df0_106864cuda3std3__419piecewise_constructE)
_ZN40_INTERNAL_81e5326c_4_k_cu_bc2c9df0_106864cuda3std3__419piecewise_constructE:
	.zero		1
	.type		_ZN40_INTERNAL_81e5326c_4_k_cu_bc2c9df0_106864cuda3std3__45__cpo4cendE,@object
	.size		_ZN40_INTERNAL_81e5326c_4_k_cu_bc2c9df0_106864cuda3std3__45__cpo4cendE,(_ZN40_INTERNAL_81e5326c_4_k_cu_bc2c9df0_106864cuda3std6ranges3__45__cpo4swapE - _ZN40_INTERNAL_81e5326c_4_k_cu_bc2c9df0_106864cuda3std3__45__cpo4cendE)
_ZN40_INTERNAL_81e5326c_4_k_cu_bc2c9df0_106864cuda3std3__45__cpo4cendE:
	.zero		1
	.type		_ZN40_INTERNAL_81e5326c_4_k_cu_bc2c9df0_106864cuda3std6ranges3__45__cpo4swapE,@object
	.size		_ZN40_INTERNAL_81e5326c_4_k_cu_bc2c9df0_106864cuda3std6ranges3__45__cpo4swapE,(.L_8 - _ZN40_INTERNAL_81e5326c_4_k_cu_bc2c9df0_106864cuda3std6ranges3__45__cpo4swapE)
_ZN40_INTERNAL_81e5326c_4_k_cu_bc2c9df0_106864cuda3std6ranges3__45__cpo4swapE:
	.zero		1
.L_8:


//--------------------- .nv.constant0._ZN7cutlass13device_kernelINS_4gemm6kernel13GemmUniversalIN4cute5tupleIJiiiiEEENS1_10collective13CollectiveMmaINS1_34MainloopSm90TmaGmmaWarpSpecializedILi3ENS5_IJNS4_1CILi1EEESB_SB_EEENS1_32KernelTmaWarpSpecializedPingpongEEENS5_IJNSA_ILi64EEESF_NSA_ILi256EEEEEENS_6half_tENS5_IJlSB_lEEESI_SJ_NS4_8TiledMMAINS4_8MMA_AtomIJNS4_4SM904GMMA25MMA_64x64x16_F32F16F16_SSILNSN_5MajorE0ELSP_0ELNSN_7ScaleInE1ELSQ_1EEEEEENS4_6LayoutISC_NS5_IJNSA_ILi0EEESU_SU_EEEEENS5_IJNS4_10UnderscoreESX_SX_EEEEENS4_13SM90_TMA_LOADENS4_14ComposedLayoutINS4_7SwizzleILi3ELi4ELi3EEENS4_18smem_ptr_flag_bitsILi16EEENST_INS5_IJNSA_ILi8EEESF_EEENS5_IJSF_SB_EEEEEEEvNS4_8identityES10_S1A_vS1B_EENS_8epilogue10collective6detail29Sm90TmaWarpSpecializedAdapterINS1E_15DefaultEpilogueISI_SJ_SJ_NS1D_6thread17LinearCombinationISI_Li1EffLNS1I_9ScaleType4KindE0ELNS_15FloatRoundStyleE2ESI_EENS1_15EpilogueDefaultEEEEEvvEEEEvNT_6ParamsE --------------------------
	.section	.nv.constant0._ZN7cutlass13device_kernelINS_4gemm6kernel13GemmUniversalIN4cute5tupleIJiiiiEEENS1_10collective13CollectiveMmaINS1_34MainloopSm90TmaGmmaWarpSpecializedILi3ENS5_IJNS4_1CILi1EEESB_SB_EEENS1_32KernelTmaWarpSpecializedPingpongEEENS5_IJNSA_ILi64EEESF_NSA_ILi256EEEEEENS_6half_tENS5_IJlSB_lEEESI_SJ_NS4_8TiledMMAINS4_8MMA_AtomIJNS4_4SM904GMMA25MMA_64x64x16_F32F16F16_SSILNSN_5MajorE0ELSP_0ELNSN_7ScaleInE1ELSQ_1EEEEEENS4_6LayoutISC_NS5_IJNSA_ILi0EEESU_SU_EEEEENS5_IJNS4_10UnderscoreESX_SX_EEEEENS4_13SM90_TMA_LOADENS4_14ComposedLayoutINS4_7SwizzleILi3ELi4ELi3EEENS4_18smem_ptr_flag_bitsILi16EEENST_INS5_IJNSA_ILi8EEESF_EEENS5_IJSF_SB_EEEEEEEvNS4_8identityES10_S1A_vS1B_EENS_8epilogue10collective6detail29Sm90TmaWarpSpecializedAdapterINS1E_15DefaultEpilogueISI_SJ_SJ_NS1D_6thread17LinearCombinationISI_Li1EffLNS1I_9ScaleType4KindE0ELNS_15FloatRoundStyleE2ESI_EENS1_15EpilogueDefaultEEEEEvvEEEEvNT_6ParamsE,"a",@progbits
	.sectionflags	@""
	.align	4
.nv.constant0._ZN7cutlass13device_kernelINS_4gemm6kernel13GemmUniversalIN4cute5tupleIJiiiiEEENS1_10collective13CollectiveMmaINS1_34MainloopSm90TmaGmmaWarpSpecializedILi3ENS5_IJNS4_1CILi1EEESB_SB_EEENS1_32KernelTmaWarpSpecializedPingpongEEENS5_IJNSA_ILi64EEESF_NSA_ILi256EEEEEENS_6half_tENS5_IJlSB_lEEESI_SJ_NS4_8TiledMMAINS4_8MMA_AtomIJNS4_4SM904GMMA25MMA_64x64x16_F32F16F16_SSILNSN_5MajorE0ELSP_0ELNSN_7ScaleInE1ELSQ_1EEEEEENS4_6LayoutISC_NS5_IJNSA_ILi0EEESU_SU_EEEEENS5_IJNS4_10UnderscoreESX_SX_EEEEENS4_13SM90_TMA_LOADENS4_14ComposedLayoutINS4_7SwizzleILi3ELi4ELi3EEENS4_18smem_ptr_flag_bitsILi16EEENST_INS5_IJNSA_ILi8EEESF_EEENS5_IJSF_SB_EEEEEEEvNS4_8identityES10_S1A_vS1B_EENS_8epilogue10collective6detail29Sm90TmaWarpSpecializedAdapterINS1E_15DefaultEpilogueISI_SJ_SJ_NS1D_6thread17LinearCombinationISI_Li1EffLNS1I_9ScaleType4KindE0ELNS_15FloatRoundStyleE2ESI_EENS1_15EpilogueDefaultEEEEEvvEEEEvNT_6ParamsE:
	.zero		1664


//--------------------- SYMBOLS --------------------------

	.type		.nv.reservedSmem.offset0,@object
	.size		.nv.reservedSmem.offset0,0x4
	.type		__assertfail,@function
